// auto-generated by cutlass_sweep.gemm — config: {"arch": "sm_90", "cluster_m": 1, "cluster_n": 4, "dtype": "fp16", "dtype_b": "fp16", "layout": "tn", "stages": 7, "tile_k": 64, "tile_m": 128, "tile_n": 128}
#include "cutlass/cutlass.h"
#include "cutlass/gemm/collective/collective_builder.hpp"
#include "cutlass/gemm/device/gemm_universal_adapter.h"
#include "cutlass/gemm/kernel/gemm_universal.hpp"
#include "cutlass/epilogue/collective/collective_builder.hpp"

using ElemA = cutlass::half_t;
using ElemB = cutlass::half_t;
using ElemCD = cutlass::half_t;
using Acc  = float;
using TileShape    = cute::Shape<cute::_128, cute::_128, cute::_64>;
using ClusterShape = cute::Shape<cute::_1, cute::_4, cute::_1>;

using CollectiveEpilogue = typename cutlass::epilogue::collective::CollectiveBuilder<
    cutlass::arch::Sm90, cutlass::arch::OpClassTensorOp,
    TileShape, ClusterShape,
    cutlass::epilogue::collective::EpilogueTileAuto,
    Acc, Acc,
    ElemCD, cutlass::layout::RowMajor, 128 / cutlass::sizeof_bits<ElemCD>::value,
    ElemCD, cutlass::layout::RowMajor, 128 / cutlass::sizeof_bits<ElemCD>::value,
    cutlass::epilogue::collective::EpilogueScheduleAuto
  >::CollectiveOp;

using CollectiveMainloop = typename cutlass::gemm::collective::CollectiveBuilder<
    cutlass::arch::Sm90, cutlass::arch::OpClassTensorOp,
    ElemA, cutlass::layout::ColumnMajor, 128 / cutlass::sizeof_bits<ElemA>::value,
    ElemB, cutlass::layout::RowMajor, 128 / cutlass::sizeof_bits<ElemB>::value,
    Acc,
    TileShape, ClusterShape,
    cutlass::gemm::collective::StageCount<7>,
    cutlass::gemm::collective::KernelScheduleAuto
  >::CollectiveOp;

using GemmKernel = cutlass::gemm::kernel::GemmUniversal<
    cute::Shape<int,int,int,int>,
    CollectiveMainloop,
    CollectiveEpilogue
>;
using Gemm = cutlass::gemm::device::GemmUniversalAdapter<GemmKernel>;

// Force the device kernel symbol into the cubin without needing a host main.
auto* _anchor = &cutlass::device_kernel<GemmKernel>;


// ===== COMPILED SASS (sm_90a) =====

	.target	sm_90a

	.elftype	@"ET_EXEC"


//--------------------- .note.nv.tkinfo           --------------------------
	.section	.note.nv.tkinfo,"",@"SHT_NOTE"
	.sectionflags	@"SHF_NOTE_NV_TKINFO"
	.tkinfo
        /*0018*/ 	.word	0x00000002
        /*0030*/ 	.string	""
        /*0030*/ 	.string	"ptxas"
        /*0030*/ 	.string	"Cuda compilation tools, release 13.0, V13.0.88"
        /*0030*/ 	.string	"Build cuda_13.0.r13.0/compiler.36424714_0"
        /*0030*/ 	.string	"-arch sm_90a -m 64 "



//--------------------- .note.nv.cuinfo           --------------------------
	.section	.note.nv.cuinfo,"",@"SHT_NOTE"
	.sectionflags	@"SHF_NOTE_NV_CUINFO"
        /*0018*/ 	.short	0x0002
        /*001a*/ 	.short	0x005a
        /*001c*/ 	.short	0x0082
	.zero		2


//--------------------- .nv.info                  --------------------------
	.section	.nv.info,"",@"SHT_CUDA_INFO"
	.align	4


	//----- nvinfo : EIATTR_REGCOUNT
	.align		4
        /*0000*/ 	.byte	0x04, 0x2f
        /*0002*/ 	.short	(.L_15 - .L_14)
	.align		4
.L_14:
        /*0004*/ 	.word	index@(_ZN7cutlass13device_kernelINS_4gemm6kernel13GemmUniversalIN4cute5tupleIJiiiiEEENS1_10collective13CollectiveMmaINS1_34MainloopSm90TmaGmmaWarpSpecializedILi7ENS5_IJNS4_1CILi1EEENSA_ILi4EEESB_EEENS1_35KernelTmaWarpSpecializedCooperativeEEENS5_IJNSA_ILi128EEESG_NSA_ILi64EEEEEENS_6half_tENS5_IJSB_llEEESJ_SK_NS4_8TiledMMAINS4_8MMA_AtomIJNS4_4SM904GMMA26MMA_64x128x16_F32F16F16_SSILNSO_5MajorE1ELSQ_1ELNSO_7ScaleInE1ELSR_1EEEEEENS4_6LayoutINS5_IJNSA_ILi2EEESB_SB_EEENS5_IJSB_NSA_ILi0EEESX_EEEEENS5_IJNS4_10UnderscoreES10_S10_EEEEENS4_23SM90_TMA_LOAD_MULTICASTENS4_14ComposedLayoutINS4_7SwizzleILi3ELi4ELi3EEENS4_18smem_ptr_flag_bitsILi16EEENSU_INS5_IJSH_NSA_ILi8EEEEEENS5_IJSB_SH_EEEEEEEvNS4_8identityENS4_13SM90_TMA_LOADES1D_vS1E_EENS_8epilogue10collective6detail29Sm90TmaWarpSpecializedAdapterINS1I_15DefaultEpilogueISJ_NS5_IJlSB_lEEES1M_NS1H_6thread17LinearCombinationISJ_Li1EffLNS1N_9ScaleType4KindE0ELNS_15FloatRoundStyleE2ESJ_EENS1_15EpilogueDefaultEEEEEvvEEEEvNT_6ParamsE)
        /*0008*/ 	.word	0x000000a8


	//----- nvinfo : EIATTR_FRAME_SIZE
	.align		4
.L_15:
        /*000c*/ 	.byte	0x04, 0x11
        /*000e*/ 	.short	(.L_17 - .L_16)
	.align		4
.L_16:
        /*0010*/ 	.word	index@(_ZN7cutlass13device_kernelINS_4gemm6kernel13GemmUniversalIN4cute5tupleIJiiiiEEENS1_10collective13CollectiveMmaINS1_34MainloopSm90TmaGmmaWarpSpecializedILi7ENS5_IJNS4_1CILi1EEENSA_ILi4EEESB_EEENS1_35KernelTmaWarpSpecializedCooperativeEEENS5_IJNSA_ILi128EEESG_NSA_ILi64EEEEEENS_6half_tENS5_IJSB_llEEESJ_SK_NS4_8TiledMMAINS4_8MMA_AtomIJNS4_4SM904GMMA26MMA_64x128x16_F32F16F16_SSILNSO_5MajorE1ELSQ_1ELNSO_7ScaleInE1ELSR_1EEEEEENS4_6LayoutINS5_IJNSA_ILi2EEESB_SB_EEENS5_IJSB_NSA_ILi0EEESX_EEEEENS5_IJNS4_10UnderscoreES10_S10_EEEEENS4_23SM90_TMA_LOAD_MULTICASTENS4_14ComposedLayoutINS4_7SwizzleILi3ELi4ELi3EEENS4_18smem_ptr_flag_bitsILi16EEENSU_INS5_IJSH_NSA_ILi8EEEEEENS5_IJSB_SH_EEEEEEEvNS4_8identityENS4_13SM90_TMA_LOADES1D_vS1E_EENS_8epilogue10collective6detail29Sm90TmaWarpSpecializedAdapterINS1I_15DefaultEpilogueISJ_NS5_IJlSB_lEEES1M_NS1H_6thread17LinearCombinationISJ_Li1EffLNS1N_9ScaleType4KindE0ELNS_15FloatRoundStyleE2ESJ_EENS1_15EpilogueDefaultEEEEEvvEEEEvNT_6ParamsE)
        /*0014*/ 	.word	0x00000000


	//----- nvinfo : EIATTR_MIN_STACK_SIZE
	.align		4
.L_17:
        /*0018*/ 	.byte	0x04, 0x12
        /*001a*/ 	.short	(.L_19 - .L_18)
	.align		4
.L_18:
        /*001c*/ 	.word	index@(_ZN7cutlass13device_kernelINS_4gemm6kernel13GemmUniversalIN4cute5tupleIJiiiiEEENS1_10collective13CollectiveMmaINS1_34MainloopSm90TmaGmmaWarpSpecializedILi7ENS5_IJNS4_1CILi1EEENSA_ILi4EEESB_EEENS1_35KernelTmaWarpSpecializedCooperativeEEENS5_IJNSA_ILi128EEESG_NSA_ILi64EEEEEENS_6half_tENS5_IJSB_llEEESJ_SK_NS4_8TiledMMAINS4_8MMA_AtomIJNS4_4SM904GMMA26MMA_64x128x16_F32F16F16_SSILNSO_5MajorE1ELSQ_1ELNSO_7ScaleInE1ELSR_1EEEEEENS4_6LayoutINS5_IJNSA_ILi2EEESB_SB_EEENS5_IJSB_NSA_ILi0EEESX_EEEEENS5_IJNS4_10UnderscoreES10_S10_EEEEENS4_23SM90_TMA_LOAD_MULTICASTENS4_14ComposedLayoutINS4_7SwizzleILi3ELi4ELi3EEENS4_18smem_ptr_flag_bitsILi16EEENSU_INS5_IJSH_NSA_ILi8EEEEEENS5_IJSB_SH_EEEEEEEvNS4_8identityENS4_13SM90_TMA_LOADES1D_vS1E_EENS_8epilogue10collective6detail29Sm90TmaWarpSpecializedAdapterINS1I_15DefaultEpilogueISJ_NS5_IJlSB_lEEES1M_NS1H_6thread17LinearCombinationISJ_Li1EffLNS1N_9ScaleType4KindE0ELNS_15FloatRoundStyleE2ESJ_EENS1_15EpilogueDefaultEEEEEvvEEEEvNT_6ParamsE)
        /*0020*/ 	.word	0x00000000
.L_19:


//--------------------- .nv.compat                --------------------------
	.section	.nv.compat,"",@"SHT_CUDA_COMPAT_INFO"
	.align	4
        /*0000*/ 	.byte	0x02, 0x09, 0x01, 0x00, 0x02, 0x02, 0x04, 0x00, 0x02, 0x05, 0x05, 0x00, 0x03, 0x07, 0x01, 0x01
        /*0010*/ 	.byte	0x02, 0x03, 0x01, 0x00, 0x02, 0x06, 0x01, 0x00, 0x04, 0x0b, 0x08, 0x00, 0x00, 0x00, 0x00, 0x00
        /*0020*/ 	.byte	0x00, 0x00, 0x00, 0x00


//--------------------- .nv.info._ZN7cutlass13device_kernelINS_4gemm6kernel13GemmUniversalIN4cute5tupleIJiiiiEEENS1_10collective13CollectiveMmaINS1_34MainloopSm90TmaGmmaWarpSpecializedILi7ENS5_IJNS4_1CILi1EEENSA_ILi4EEESB_EEENS1_35KernelTmaWarpSpecializedCooperativeEEENS5_IJNSA_ILi128EEESG_NSA_ILi64EEEEEENS_6half_tENS5_IJSB_llEEESJ_SK_NS4_8TiledMMAINS4_8MMA_AtomIJNS4_4SM904GMMA26MMA_64x128x16_F32F16F16_SSILNSO_5MajorE1ELSQ_1ELNSO_7ScaleInE1ELSR_1EEEEEENS4_6LayoutINS5_IJNSA_ILi2EEESB_SB_EEENS5_IJSB_NSA_ILi0EEESX_EEEEENS5_IJNS4_10UnderscoreES10_S10_EEEEENS4_23SM90_TMA_LOAD_MULTICASTENS4_14ComposedLayoutINS4_7SwizzleILi3ELi4ELi3EEENS4_18smem_ptr_flag_bitsILi16EEENSU_INS5_IJSH_NSA_ILi8EEEEEENS5_IJSB_SH_EEEEEEEvNS4_8identityENS4_13SM90_TMA_LOADES1D_vS1E_EENS_8epilogue10collective6detail29Sm90TmaWarpSpecializedAdapterINS1I_15DefaultEpilogueISJ_NS5_IJlSB_lEEES1M_NS1H_6thread17LinearCombinationISJ_Li1EffLNS1N_9ScaleType4KindE0ELNS_15FloatRoundStyleE2ESJ_EENS1_15EpilogueDefaultEEEEEvvEEEEvNT_6ParamsE --------------------------
	.section	.nv.info._ZN7cutlass13device_kernelINS_4gemm6kernel13GemmUniversalIN4cute5tupleIJiiiiEEENS1_10collective13CollectiveMmaINS1_34MainloopSm90TmaGmmaWarpSpecializedILi7ENS5_IJNS4_1CILi1EEENSA_ILi4EEESB_EEENS1_35KernelTmaWarpSpecializedCooperativeEEENS5_IJNSA_ILi128EEESG_NSA_ILi64EEEEEENS_6half_tENS5_IJSB_llEEESJ_SK_NS4_8TiledMMAINS4_8MMA_AtomIJNS4_4SM904GMMA26MMA_64x128x16_F32F16F16_SSILNSO_5MajorE1ELSQ_1ELNSO_7ScaleInE1ELSR_1EEEEEENS4_6LayoutINS5_IJNSA_ILi2EEESB_SB_EEENS5_IJSB_NSA_ILi0EEESX_EEEEENS5_IJNS4_10UnderscoreES10_S10_EEEEENS4_23SM90_TMA_LOAD_MULTICASTENS4_14ComposedLayoutINS4_7SwizzleILi3ELi4ELi3EEENS4_18smem_ptr_flag_bitsILi16EEENSU_INS5_IJSH_NSA_ILi8EEEEEENS5_IJSB_SH_EEEEEEEvNS4_8identityENS4_13SM90_TMA_LOADES1D_vS1E_EENS_8epilogue10collective6detail29Sm90TmaWarpSpecializedAdapterINS1I_15DefaultEpilogueISJ_NS5_IJlSB_lEEES1M_NS1H_6thread17LinearCombinationISJ_Li1EffLNS1N_9ScaleType4KindE0ELNS_15FloatRoundStyleE2ESJ_EENS1_15EpilogueDefaultEEEEEvvEEEEvNT_6ParamsE,"",@"SHT_CUDA_INFO"
	.sectionflags	@""
	.align	4


	//----- nvinfo : EIATTR_CUDA_API_VERSION
	.align		4
        /*0000*/ 	.byte	0x04, 0x37
        /*0002*/ 	.short	(.L_21 - .L_20)
.L_20:
        /*0004*/ 	.word	0x00000082


	//----- nvinfo : EIATTR_KPARAM_INFO
	.align		4
.L_21:
        /*0008*/ 	.byte	0x04, 0x17
        /*000a*/ 	.short	(.L_23 - .L_22)
.L_22:
        /*000c*/ 	.word	0x00000000
        /*0010*/ 	.short	0x0000
        /*0012*/ 	.short	0x0070
        /*0014*/ 	.byte	0x00, 0xf0, 0x01, 0x10


	//----- nvinfo : EIATTR_SPARSE_MMA_MASK
	.align		4
.L_23:
        /*0018*/ 	.byte	0x03, 0x50
        /*001a*/ 	.short	0x0000


	//----- nvinfo : EIATTR_MAXREG_COUNT
	.align		4
        /*001c*/ 	.byte	0x03, 0x1b
        /*001e*/ 	.short	0x00a8


	//----- nvinfo : EIATTR_NUM_BARRIERS
	.align		4
        /*0020*/ 	.byte	0x02, 0x4c
        /*0022*/ 	.byte	0x01
	.zero		1


	//----- nvinfo : EIATTR_EXTERNS
	.align		4
        /*0024*/ 	.byte	0x04, 0x0f
        /*0026*/ 	.short	(.L_25 - .L_24)


	//   ....[0]....
	.align		4
.L_24:
        /*0028*/ 	.word	index@(__assertfail)


	//----- nvinfo : EIATTR_MERCURY_ISA_VERSION
	.align		4
.L_25:
        /*002c*/ 	.byte	0x03, 0x5f
        /*002e*/ 	.short	0x0101


	//----- nvinfo : EIATTR_INT_WARP_WIDE_INSTR_OFFSETS
	.align		4
        /*0030*/ 	.byte	0x04, 0x31
        /*0032*/ 	.short	(.L_27 - .L_26)


	//   ....[0]....
.L_26:
        /*0034*/ 	.word	0x000004b0


	//   ....[1]....
        /*0038*/ 	.word	0x000004d0


	//   ....[2]....
        /*003c*/ 	.word	0x00000680


	//----- nvinfo : EIATTR_COOP_GROUP_MASK_REGIDS
	.align		4
.L_27:
        /*0040*/ 	.byte	0x04, 0x29
        /*0042*/ 	.short	(.L_29 - .L_28)


	//   ....[0]....
.L_28:
        /*0044*/ 	.word	0xffffffff


	//   ....[1]....
        /*0048*/ 	.word	0xffffffff


	//   ....[2]....
        /*004c*/ 	.word	0xffffffff


	//   ....[3]....
        /*0050*/ 	.word	0xffffffff


	//   ....[4]....
        /*0054*/ 	.word	0xffffffff


	//   ....[5]....
        /*0058*/ 	.word	0xffffffff


	//----- nvinfo : EIATTR_COOP_GROUP_INSTR_OFFSETS
	.align		4
.L_29:
        /*005c*/ 	.byte	0x04, 0x28
        /*005e*/ 	.short	(.L_31 - .L_30)


	//   ....[0]....
.L_30:
        /*0060*/ 	.word	0x00000060


	//   ....[1]....
        /*0064*/ 	.word	0x00000070


	//   ....[2]....
        /*0068*/ 	.word	0x00000130


	//   ....[3]....
        /*006c*/ 	.word	0x00000320


	//   ....[4]....
        /*0070*/ 	.word	0x000007f0


	//   ....[5]....
        /*0074*/ 	.word	0x00001470


	//----- nvinfo : EIATTR_REG_RECONFIG
	.align		4
.L_31:
        /*0078*/ 	.byte	0x01, 0x54
	.zero		2


	//----- nvinfo : EIATTR_SYSCALL_OFFSETS
	.align		4
        /*007c*/ 	.byte	0x04, 0x46
        /*007e*/ 	.short	(.L_33 - .L_32)


	//   ....[0]....
.L_32:
        /*0080*/ 	.word	0x00001650


	//----- nvinfo : EIATTR_MBARRIER_INSTR_OFFSETS
	.align		4
.L_33:
        /*0084*/ 	.byte	0x04, 0x39
        /*0086*/ 	.short	(.L_35 - .L_34)


	//   ....[0]....
.L_34:
        /*0088*/ 	.word	0x00000230
        /*008c*/ 	.word	0x000000ff
        /*0090*/ 	.word	0x00000000
        /*0094*/ 	.short	0x0100
        /*0096*/ 	.byte	0x08
	.zero		1


	//   ....[1]....
        /*0098*/ 	.word	0x00000240
        /*009c*/ 	.word	0x000000ff
        /*00a0*/ 	.word	0x00000038
        /*00a4*/ 	.short	0x0100
        /*00a6*/ 	.byte	0x08
	.zero		1


	//   ....[2]....
        /*00a8*/ 	.word	0x00000250
        /*00ac*/ 	.word	0x000000ff
        /*00b0*/ 	.word	0x00000008
        /*00b4*/ 	.short	0x0100
        /*00b6*/ 	.byte	0x08
	.zero		1


	//   ....[3]....
        /*00b8*/ 	.word	0x00000260
        /*00bc*/ 	.word	0x000000ff
        /*00c0*/ 	.word	0x00000040
        /*00c4*/ 	.short	0x0100
        /*00c6*/ 	.byte	0x08
	.zero		1


	//   ....[4]....
        /*00c8*/ 	.word	0x00000270
        /*00cc*/ 	.word	0x000000ff
        /*00d0*/ 	.word	0x00000010
        /*00d4*/ 	.short	0x0100
        /*00d6*/ 	.byte	0x08
	.zero		1


	//   ....[5]....
        /*00d8*/ 	.word	0x00000280
        /*00dc*/ 	.word	0x000000ff
        /*00e0*/ 	.word	0x00000048
        /*00e4*/ 	.short	0x0100
        /*00e6*/ 	.byte	0x08
	.zero		1


	//   ....[6]....
        /*00e8*/ 	.word	0x00000290
        /*00ec*/ 	.word	0x000000ff
        /*00f0*/ 	.word	0x00000018
        /*00f4*/ 	.short	0x0100
        /*00f6*/ 	.byte	0x08
	.zero		1


	//   ....[7]....
        /*00f8*/ 	.word	0x000002a0
        /*00fc*/ 	.word	0x000000ff
        /*0100*/ 	.word	0x00000050
        /*0104*/ 	.short	0x0100
        /*0106*/ 	.byte	0x08
	.zero		1


	//   ....[8]....
        /*0108*/ 	.word	0x000002b0
        /*010c*/ 	.word	0x000000ff
        /*0110*/ 	.word	0x00000020
        /*0114*/ 	.short	0x0100
        /*0116*/ 	.byte	0x08
	.zero		1


	//   ....[9]....
        /*0118*/ 	.word	0x000002c0
        /*011c*/ 	.word	0x000000ff
        /*0120*/ 	.word	0x00000058
        /*0124*/ 	.short	0x0100
        /*0126*/ 	.byte	0x08
	.zero		1


	//   ....[10]....
        /*0128*/ 	.word	0x000002d0
        /*012c*/ 	.word	0x000000ff
        /*0130*/ 	.word	0x00000028
        /*0134*/ 	.short	0x0100
        /*0136*/ 	.byte	0x08
	.zero		1


	//   ....[11]....
        /*0138*/ 	.word	0x000002e0
        /*013c*/ 	.word	0x000000ff
        /*0140*/ 	.word	0x00000060
        /*0144*/ 	.short	0x0100
        /*0146*/ 	.byte	0x08
	.zero		1


	//   ....[12]....
        /*0148*/ 	.word	0x000002f0
        /*014c*/ 	.word	0x000000ff
        /*0150*/ 	.word	0x00000030
        /*0154*/ 	.short	0x0100
        /*0156*/ 	.byte	0x08
	.zero		1


	//   ....[13]....
        /*0158*/ 	.word	0x00000300
        /*015c*/ 	.word	0x000000ff
        /*0160*/ 	.word	0x00000068
        /*0164*/ 	.short	0x0100
        /*0166*/ 	.byte	0x08
	.zero		1


	//   ....[14]....
        /*0168*/ 	.word	0x00000710
        /*016c*/ 	.word	0x000000ff
        /*0170*/ 	.word	0x00000080
        /*0174*/ 	.short	0x0100
        /*0176*/ 	.byte	0x06
	.zero		1


	//   ....[15]....
        /*0178*/ 	.word	0x000007a0
        /*017c*/ 	.word	0x000000ff
        /*0180*/ 	.word	0x00000088
        /*0184*/ 	.short	0x0100
        /*0186*/ 	.byte	0x06
	.zero		1


	//   ....[16]....
        /*0188*/ 	.word	0x00001710
        /*018c*/ 	.word	0x00000003
        /*0190*/ 	.word	0x00000000
        /*0194*/ 	.short	0x010a
        /*0196*/ 	.byte	0x3f
	.zero		1


	//   ....[17]....
        /*0198*/ 	.word	0x00001770
        /*019c*/ 	.word	0x00000003
        /*01a0*/ 	.word	0x00000000
        /*01a4*/ 	.short	0x010a
        /*01a6*/ 	.byte	0x3f
	.zero		1


	//   ....[18]....
        /*01a8*/ 	.word	0x00001af0
        /*01ac*/ 	.word	0x00000005
        /*01b0*/ 	.word	0x00000000
        /*01b4*/ 	.short	0x010a
        /*01b6*/ 	.byte	0x3f
	.zero		1


	//   ....[19]....
        /*01b8*/ 	.word	0x00001b30
        /*01bc*/ 	.word	0x00000005
        /*01c0*/ 	.word	0x00000000
        /*01c4*/ 	.short	0x010a
        /*01c6*/ 	.byte	0x3f
	.zero		1


	//   ....[20]....
        /*01c8*/ 	.word	0x00001d90
        /*01cc*/ 	.word	0x00000004
        /*01d0*/ 	.word	0x00000000
        /*01d4*/ 	.short	0x0101
        /*01d6*/ 	.byte	0x3f
	.zero		1


	//   ....[21]....
        /*01d8*/ 	.word	0x00001fb0
        /*01dc*/ 	.word	0x00000000
        /*01e0*/ 	.word	0x00000000
        /*01e4*/ 	.short	0x0101
        /*01e6*/ 	.byte	0x3f
	.zero		1


	//   ....[22]....
        /*01e8*/ 	.word	0x000070d0
        /*01ec*/ 	.word	0x00000016
        /*01f0*/ 	.word	0x00000038
        /*01f4*/ 	.short	0x010a
        /*01f6*/ 	.byte	0x3f
	.zero		1


	//   ....[23]....
        /*01f8*/ 	.word	0x000075a0
        /*01fc*/ 	.word	0x00000006
        /*0200*/ 	.word	0x00000088
        /*0204*/ 	.short	0x0101
        /*0206*/ 	.byte	0x3f
	.zero		1


	//   ....[24]....
        /*0208*/ 	.word	0x00007c90
        /*020c*/ 	.word	0x00000007
        /*0210*/ 	.word	0x00000000
        /*0214*/ 	.short	0x010a
        /*0216*/ 	.byte	0x3f
	.zero		1


	//   ....[25]....
        /*0218*/ 	.word	0x00007d10
        /*021c*/ 	.word	0x00000008
        /*0220*/ 	.word	0x00000000
        /*0224*/ 	.short	0x010a
        /*0226*/ 	.byte	0x3f
	.zero		1


	//   ....[26]....
        /*0228*/ 	.word	0x00007da0
        /*022c*/ 	.word	0x00000009
        /*0230*/ 	.word	0x00000000
        /*0234*/ 	.short	0x010a
        /*0236*/ 	.byte	0x3f
	.zero		1


	//   ....[27]....
        /*0238*/ 	.word	0x00007e30
        /*023c*/ 	.word	0x00000008
        /*0240*/ 	.word	0x00000000
        /*0244*/ 	.short	0x010a
        /*0246*/ 	.byte	0x3f
	.zero		1


	//   ....[28]....
        /*0248*/ 	.word	0x00007ec0
        /*024c*/ 	.word	0x00000009
        /*0250*/ 	.word	0x00000000
        /*0254*/ 	.short	0x010a
        /*0256*/ 	.byte	0x3f
	.zero		1


	//   ....[29]....
        /*0258*/ 	.word	0x00007f50
        /*025c*/ 	.word	0x00000006
        /*0260*/ 	.word	0x00000000
        /*0264*/ 	.short	0x010a
        /*0266*/ 	.byte	0x3f
	.zero		1


	//   ....[30]....
        /*0268*/ 	.word	0x00007fe0
        /*026c*/ 	.word	0x00000003
        /*0270*/ 	.word	0x00000000
        /*0274*/ 	.short	0x010a
        /*0276*/ 	.byte	0x3f
	.zero		1


	//   ....[31]....
        /*0278*/ 	.word	0x00008040
        /*027c*/ 	.word	0x00000003
        /*0280*/ 	.word	0x00000000
        /*0284*/ 	.short	0x010a
        /*0286*/ 	.byte	0x3f
	.zero		1


	//   ....[32]....
        /*0288*/ 	.word	0x00008090
        /*028c*/ 	.word	0x00000005
        /*0290*/ 	.word	0x00000000
        /*0294*/ 	.short	0x010a
        /*0296*/ 	.byte	0x3f
	.zero		1


	//   ....[33]....
        /*0298*/ 	.word	0x00008160
        /*029c*/ 	.word	0x00000016
        /*02a0*/ 	.word	0x00000038
        /*02a4*/ 	.short	0x010a
        /*02a6*/ 	.byte	0x3f
	.zero		1


	//   ....[34]....
        /*02a8*/ 	.word	0x00008230
        /*02ac*/ 	.word	0x00000007
        /*02b0*/ 	.word	0x00000000
        /*02b4*/ 	.short	0x010a
        /*02b6*/ 	.byte	0x3f
	.zero		1


	//   ....[35]....
        /*02b8*/ 	.word	0x00008280
        /*02bc*/ 	.word	0x00000008
        /*02c0*/ 	.word	0x00000000
        /*02c4*/ 	.short	0x010a
        /*02c6*/ 	.byte	0x3f
	.zero		1


	//   ....[36]....
        /*02c8*/ 	.word	0x000082d0
        /*02cc*/ 	.word	0x00000009
        /*02d0*/ 	.word	0x00000000
        /*02d4*/ 	.short	0x010a
        /*02d6*/ 	.byte	0x3f
	.zero		1


	//   ....[37]....
        /*02d8*/ 	.word	0x00008320
        /*02dc*/ 	.word	0x00000008
        /*02e0*/ 	.word	0x00000000
        /*02e4*/ 	.short	0x010a
        /*02e6*/ 	.byte	0x3f
	.zero		1


	//   ....[38]....
        /*02e8*/ 	.word	0x00008370
        /*02ec*/ 	.word	0x00000009
        /*02f0*/ 	.word	0x00000000
        /*02f4*/ 	.short	0x010a
        /*02f6*/ 	.byte	0x3f
	.zero		1


	//   ....[39]....
        /*02f8*/ 	.word	0x000083c0
        /*02fc*/ 	.word	0x00000006
        /*0300*/ 	.word	0x00000000
        /*0304*/ 	.short	0x010a
        /*0306*/ 	.byte	0x3f
	.zero		1


	//----- nvinfo : EIATTR_NUM_MBARRIERS
	.align		4
.L_35:
        /*0308*/ 	.byte	0x03, 0x38
        /*030a*/ 	.short	0x0010


	//----- nvinfo : EIATTR_EXIT_INSTR_OFFSETS
	.align		4
        /*030c*/ 	.byte	0x04, 0x1c
        /*030e*/ 	.short	(.L_37 - .L_36)


	//   ....[0]....
.L_36:
        /*0310*/ 	.word	0x000009c0


	//   ....[1]....
        /*0314*/ 	.word	0x000011d0


	//   ....[2]....
        /*0318*/ 	.word	0x00006840


	//   ....[3]....
        /*031c*/ 	.word	0x00006da0


	//   ....[4]....
        /*0320*/ 	.word	0x00008030


	//----- nvinfo : EIATTR_MAX_THREADS
	.align		4
.L_37:
        /*0324*/ 	.byte	0x04, 0x05
        /*0326*/ 	.short	(.L_39 - .L_38)
.L_38:
        /*0328*/ 	.word	0x00000180
        /*032c*/ 	.word	0x00000001
        /*0330*/ 	.word	0x00000001


	//----- nvinfo : EIATTR_CRS_STACK_SIZE
	.align		4
.L_39:
        /*0334*/ 	.byte	0x04, 0x1e
        /*0336*/ 	.short	(.L_41 - .L_40)
.L_40:
        /*0338*/ 	.word	0x00000000


	//----- nvinfo : EIATTR_CBANK_PARAM_SIZE
	.align		4
.L_41:
        /*033c*/ 	.byte	0x03, 0x19
        /*033e*/ 	.short	0x0470


	//----- nvinfo : EIATTR_PARAM_CBANK
	.align		4
        /*0340*/ 	.byte	0x04, 0x0a
        /*0342*/ 	.short	(.L_43 - .L_42)
	.align		4
.L_42:
        /*0344*/ 	.word	index@(.nv.constant0._ZN7cutlass13device_kernelINS_4gemm6kernel13GemmUniversalIN4cute5tupleIJiiiiEEENS1_10collective13CollectiveMmaINS1_34MainloopSm90TmaGmmaWarpSpecializedILi7ENS5_IJNS4_1CILi1EEENSA_ILi4EEESB_EEENS1_35KernelTmaWarpSpecializedCooperativeEEENS5_IJNSA_ILi128EEESG_NSA_ILi64EEEEEENS_6half_tENS5_IJSB_llEEESJ_SK_NS4_8TiledMMAINS4_8MMA_AtomIJNS4_4SM904GMMA26MMA_64x128x16_F32F16F16_SSILNSO_5MajorE1ELSQ_1ELNSO_7ScaleInE1ELSR_1EEEEEENS4_6LayoutINS5_IJNSA_ILi2EEESB_SB_EEENS5_IJSB_NSA_ILi0EEESX_EEEEENS5_IJNS4_10UnderscoreES10_S10_EEEEENS4_23SM90_TMA_LOAD_MULTICASTENS4_14ComposedLayoutINS4_7SwizzleILi3ELi4ELi3EEENS4_18smem_ptr_flag_bitsILi16EEENSU_INS5_IJSH_NSA_ILi8EEEEEENS5_IJSB_SH_EEEEEEEvNS4_8identityENS4_13SM90_TMA_LOADES1D_vS1E_EENS_8epilogue10collective6detail29Sm90TmaWarpSpecializedAdapterINS1I_15DefaultEpilogueISJ_NS5_IJlSB_lEEES1M_NS1H_6thread17LinearCombinationISJ_Li1EffLNS1N_9ScaleType4KindE0ELNS_15FloatRoundStyleE2ESJ_EENS1_15EpilogueDefaultEEEEEvvEEEEvNT_6ParamsE)
        /*0348*/ 	.short	0x0210
        /*034a*/ 	.short	0x0470


	//----- nvinfo : EIATTR_SW_WAR
	.align		4
.L_43:
        /*034c*/ 	.byte	0x04, 0x36
        /*034e*/ 	.short	(.L_45 - .L_44)
.L_44:
        /*0350*/ 	.word	0x00000008
.L_45:


//--------------------- .nv.callgraph             --------------------------
	.section	.nv.callgraph,"",@"SHT_CUDA_CALLGRAPH"
	.align	4
	.sectionentsize	8
	.align		4
        /*0000*/ 	.word	0x00000000
	.align		4
        /*0004*/ 	.word	0xffffffff
	.align		4
        /*0008*/ 	.word	index@(_ZN7cutlass13device_kernelINS_4gemm6kernel13GemmUniversalIN4cute5tupleIJiiiiEEENS1_10collective13CollectiveMmaINS1_34MainloopSm90TmaGmmaWarpSpecializedILi7ENS5_IJNS4_1CILi1EEENSA_ILi4EEESB_EEENS1_35KernelTmaWarpSpecializedCooperativeEEENS5_IJNSA_ILi128EEESG_NSA_ILi64EEEEEENS_6half_tENS5_IJSB_llEEESJ_SK_NS4_8TiledMMAINS4_8MMA_AtomIJNS4_4SM904GMMA26MMA_64x128x16_F32F16F16_SSILNSO_5MajorE1ELSQ_1ELNSO_7ScaleInE1ELSR_1EEEEEENS4_6LayoutINS5_IJNSA_ILi2EEESB_SB_EEENS5_IJSB_NSA_ILi0EEESX_EEEEENS5_IJNS4_10UnderscoreES10_S10_EEEEENS4_23SM90_TMA_LOAD_MULTICASTENS4_14ComposedLayoutINS4_7SwizzleILi3ELi4ELi3EEENS4_18smem_ptr_flag_bitsILi16EEENSU_INS5_IJSH_NSA_ILi8EEEEEENS5_IJSB_SH_EEEEEEEvNS4_8identityENS4_13SM90_TMA_LOADES1D_vS1E_EENS_8epilogue10collective6detail29Sm90TmaWarpSpecializedAdapterINS1I_15DefaultEpilogueISJ_NS5_IJlSB_lEEES1M_NS1H_6thread17LinearCombinationISJ_Li1EffLNS1N_9ScaleType4KindE0ELNS_15FloatRoundStyleE2ESJ_EENS1_15EpilogueDefaultEEEEEvvEEEEvNT_6ParamsE)
	.align		4
        /*000c*/ 	.word	index@(__assertfail)
	.align		4
        /*0010*/ 	.word	0x00000000
	.align		4
        /*0014*/ 	.word	0xfffffffe
	.align		4
        /*0018*/ 	.word	0x00000000
	.align		4
        /*001c*/ 	.word	0xfffffffd
	.align		4
        /*0020*/ 	.word	0x00000000
	.align		4
        /*0024*/ 	.word	0xfffffffc


//--------------------- .nv.constant4             --------------------------
	.section	.nv.constant4,"a",@progbits
	.align	8
	.align		8
.nv.constant4:
        /*0000*/ 	.dword	__assertfail
	.align		8
        /*0008*/ 	.dword	__unnamed_1
	.align		8
        /*0010*/ 	.dword	_ZN40_INTERNAL_8d807201_4_k_cu_0b712816_258384cuda3std3__45__cpo5beginE
	.align		8
        /*0018*/ 	.dword	_ZN40_INTERNAL_8d807201_4_k_cu_0b712816_258384cuda3std3__45__cpo3endE
	.align		8
        /*0020*/ 	.dword	_ZN40_INTERNAL_8d807201_4_k_cu_0b712816_258384cuda3std3__45__cpo6cbeginE
	.align		8
        /*0028*/ 	.dword	_ZN40_INTERNAL_8d807201_4_k_cu_0b712816_258384cuda3std3__45__cpo4cendE
	.align		8
        /*0030*/ 	.dword	_ZN40_INTERNAL_8d807201_4_k_cu_0b712816_258384cuda3std3__442_GLOBAL__N__8d807201_4_k_cu_0b712816_258386ignoreE
	.align		8
        /*0038*/ 	.dword	_ZN40_INTERNAL_8d807201_4_k_cu_0b712816_258384cuda3std3__419piecewise_constructE
	.align		8
        /*0040*/ 	.dword	_ZN40_INTERNAL_8d807201_4_k_cu_0b712816_258384cuda3std3__48in_placeE
	.align		8
        /*0048*/ 	.dword	_ZN40_INTERNAL_8d807201_4_k_cu_0b712816_258384cuda3std6ranges3__45__cpo4swapE
	.align		8
        /*0050*/ 	.dword	_ZN40_INTERNAL_8d807201_4_k_cu_0b712816_258384cuda3std6ranges3__45__cpo9iter_moveE
	.align		8
        /*0058*/ 	.dword	_ZN40_INTERNAL_8d807201_4_k_cu_0b712816_258384cute7productE
	.align		8
        /*0060*/ 	.dword	_ZN40_INTERNAL_8d807201_4_k_cu_0b712816_258384cute1_E
	.align		8
        /*0068*/ 	.dword	$str$22
	.align		8
        /*0070*/ 	.dword	$str$23


//--------------------- .text._ZN7cutlass13device_kernelINS_4gemm6kernel13GemmUniversalIN4cute5tupleIJiiiiEEENS1_10collective13CollectiveMmaINS1_34MainloopSm90TmaGmmaWarpSpecializedILi7ENS5_IJNS4_1CILi1EEENSA_ILi4EEESB_EEENS1_35KernelTmaWarpSpecializedCooperativeEEENS5_IJNSA_ILi128EEESG_NSA_ILi64EEEEEENS_6half_tENS5_IJSB_llEEESJ_SK_NS4_8TiledMMAINS4_8MMA_AtomIJNS4_4SM904GMMA26MMA_64x128x16_F32F16F16_SSILNSO_5MajorE1ELSQ_1ELNSO_7ScaleInE1ELSR_1EEEEEENS4_6LayoutINS5_IJNSA_ILi2EEESB_SB_EEENS5_IJSB_NSA_ILi0EEESX_EEEEENS5_IJNS4_10UnderscoreES10_S10_EEEEENS4_23SM90_TMA_LOAD_MULTICASTENS4_14ComposedLayoutINS4_7SwizzleILi3ELi4ELi3EEENS4_18smem_ptr_flag_bitsILi16EEENSU_INS5_IJSH_NSA_ILi8EEEEEENS5_IJSB_SH_EEEEEEEvNS4_8identityENS4_13SM90_TMA_LOADES1D_vS1E_EENS_8epilogue10collective6detail29Sm90TmaWarpSpecializedAdapterINS1I_15DefaultEpilogueISJ_NS5_IJlSB_lEEES1M_NS1H_6thread17LinearCombinationISJ_Li1EffLNS1N_9ScaleType4KindE0ELNS_15FloatRoundStyleE2ESJ_EENS1_15EpilogueDefaultEEEEEvvEEEEvNT_6ParamsE --------------------------
	.section	.text._ZN7cutlass13device_kernelINS_4gemm6kernel13GemmUniversalIN4cute5tupleIJiiiiEEENS1_10collective13CollectiveMmaINS1_34MainloopSm90TmaGmmaWarpSpecializedILi7ENS5_IJNS4_1CILi1EEENSA_ILi4EEESB_EEENS1_35KernelTmaWarpSpecializedCooperativeEEENS5_IJNSA_ILi128EEESG_NSA_ILi64EEEEEENS_6half_tENS5_IJSB_llEEESJ_SK_NS4_8TiledMMAINS4_8MMA_AtomIJNS4_4SM904GMMA26MMA_64x128x16_F32F16F16_SSILNSO_5MajorE1ELSQ_1ELNSO_7ScaleInE1ELSR_1EEEEEENS4_6LayoutINS5_IJNSA_ILi2EEESB_SB_EEENS5_IJSB_NSA_ILi0EEESX_EEEEENS5_IJNS4_10UnderscoreES10_S10_EEEEENS4_23SM90_TMA_LOAD_MULTICASTENS4_14ComposedLayoutINS4_7SwizzleILi3ELi4ELi3EEENS4_18smem_ptr_flag_bitsILi16EEENSU_INS5_IJSH_NSA_ILi8EEEEEENS5_IJSB_SH_EEEEEEEvNS4_8identityENS4_13SM90_TMA_LOADES1D_vS1E_EENS_8epilogue10collective6detail29Sm90TmaWarpSpecializedAdapterINS1I_15DefaultEpilogueISJ_NS5_IJlSB_lEEES1M_NS1H_6thread17LinearCombinationISJ_Li1EffLNS1N_9ScaleType4KindE0ELNS_15FloatRoundStyleE2ESJ_EENS1_15EpilogueDefaultEEEEEvvEEEEvNT_6ParamsE,"ax",@progbits
	.align	128
.text._ZN7cutlass13device_kernelINS_4gemm6kernel13GemmUniversalIN4cute5tupleIJiiiiEEENS1_10collective13CollectiveMmaINS1_34MainloopSm90TmaGmmaWarpSpecializedILi7ENS5_IJNS4_1CILi1EEENSA_ILi4EEESB_EEENS1_35KernelTmaWarpSpecializedCooperativeEEENS5_IJNSA_ILi128EEESG_NSA_ILi64EEEEEENS_6half_tENS5_IJSB_llEEESJ_SK_NS4_8TiledMMAINS4_8MMA_AtomIJNS4_4SM904GMMA26MMA_64x128x16_F32F16F16_SSILNSO_5MajorE1ELSQ_1ELNSO_7ScaleInE1ELSR_1EEEEEENS4_6LayoutINS5_IJNSA_ILi2EEESB_SB_EEENS5_IJSB_NSA_ILi0EEESX_EEEEENS5_IJNS4_10UnderscoreES10_S10_EEEEENS4_23SM90_TMA_LOAD_MULTICASTENS4_14ComposedLayoutINS4_7SwizzleILi3ELi4ELi3EEENS4_18smem_ptr_flag_bitsILi16EEENSU_INS5_IJSH_NSA_ILi8EEEEEENS5_IJSB_SH_EEEEEEEvNS4_8identityENS4_13SM90_TMA_LOADES1D_vS1E_EENS_8epilogue10collective6detail29Sm90TmaWarpSpecializedAdapterINS1I_15DefaultEpilogueISJ_NS5_IJlSB_lEEES1M_NS1H_6thread17LinearCombinationISJ_Li1EffLNS1N_9ScaleType4KindE0ELNS_15FloatRoundStyleE2ESJ_EENS1_15EpilogueDefaultEEEEEvvEEEEvNT_6ParamsE:
        .type           _ZN7cutlass13device_kernelINS_4gemm6kernel13GemmUniversalIN4cute5tupleIJiiiiEEENS1_10collective13CollectiveMmaINS1_34MainloopSm90TmaGmmaWarpSpecializedILi7ENS5_IJNS4_1CILi1EEENSA_ILi4EEESB_EEENS1_35KernelTmaWarpSpecializedCooperativeEEENS5_IJNSA_ILi128EEESG_NSA_ILi64EEEEEENS_6half_tENS5_IJSB_llEEESJ_SK_NS4_8TiledMMAINS4_8MMA_AtomIJNS4_4SM904GMMA26MMA_64x128x16_F32F16F16_SSILNSO_5MajorE1ELSQ_1ELNSO_7ScaleInE1ELSR_1EEEEEENS4_6LayoutINS5_IJNSA_ILi2EEESB_SB_EEENS5_IJSB_NSA_ILi0EEESX_EEEEENS5_IJNS4_10UnderscoreES10_S10_EEEEENS4_23SM90_TMA_LOAD_MULTICASTENS4_14ComposedLayoutINS4_7SwizzleILi3ELi4ELi3EEENS4_18smem_ptr_flag_bitsILi16EEENSU_INS5_IJSH_NSA_ILi8EEEEEENS5_IJSB_SH_EEEEEEEvNS4_8identityENS4_13SM90_TMA_LOADES1D_vS1E_EENS_8epilogue10collective6detail29Sm90TmaWarpSpecializedAdapterINS1I_15DefaultEpilogueISJ_NS5_IJlSB_lEEES1M_NS1H_6thread17LinearCombinationISJ_Li1EffLNS1N_9ScaleType4KindE0ELNS_15FloatRoundStyleE2ESJ_EENS1_15EpilogueDefaultEEEEEvvEEEEvNT_6ParamsE,@function
        .size           _ZN7cutlass13device_kernelINS_4gemm6kernel13GemmUniversalIN4cute5tupleIJiiiiEEENS1_10collective13CollectiveMmaINS1_34MainloopSm90TmaGmmaWarpSpecializedILi7ENS5_IJNS4_1CILi1EEENSA_ILi4EEESB_EEENS1_35KernelTmaWarpSpecializedCooperativeEEENS5_IJNSA_ILi128EEESG_NSA_ILi64EEEEEENS_6half_tENS5_IJSB_llEEESJ_SK_NS4_8TiledMMAINS4_8MMA_AtomIJNS4_4SM904GMMA26MMA_64x128x16_F32F16F16_SSILNSO_5MajorE1ELSQ_1ELNSO_7ScaleInE1ELSR_1EEEEEENS4_6LayoutINS5_IJNSA_ILi2EEESB_SB_EEENS5_IJSB_NSA_ILi0EEESX_EEEEENS5_IJNS4_10UnderscoreES10_S10_EEEEENS4_23SM90_TMA_LOAD_MULTICASTENS4_14ComposedLayoutINS4_7SwizzleILi3ELi4ELi3EEENS4_18smem_ptr_flag_bitsILi16EEENSU_INS5_IJSH_NSA_ILi8EEEEEENS5_IJSB_SH_EEEEEEEvNS4_8identityENS4_13SM90_TMA_LOADES1D_vS1E_EENS_8epilogue10collective6detail29Sm90TmaWarpSpecializedAdapterINS1I_15DefaultEpilogueISJ_NS5_IJlSB_lEEES1M_NS1H_6thread17LinearCombinationISJ_Li1EffLNS1N_9ScaleType4KindE0ELNS_15FloatRoundStyleE2ESJ_EENS1_15EpilogueDefaultEEEEEvvEEEEvNT_6ParamsE,(.L_x_205 - _ZN7cutlass13device_kernelINS_4gemm6kernel13GemmUniversalIN4cute5tupleIJiiiiEEENS1_10collective13CollectiveMmaINS1_34MainloopSm90TmaGmmaWarpSpecializedILi7ENS5_IJNS4_1CILi1EEENSA_ILi4EEESB_EEENS1_35KernelTmaWarpSpecializedCooperativeEEENS5_IJNSA_ILi128EEESG_NSA_ILi64EEEEEENS_6half_tENS5_IJSB_llEEESJ_SK_NS4_8TiledMMAINS4_8MMA_AtomIJNS4_4SM904GMMA26MMA_64x128x16_F32F16F16_SSILNSO_5MajorE1ELSQ_1ELNSO_7ScaleInE1ELSR_1EEEEEENS4_6LayoutINS5_IJNSA_ILi2EEESB_SB_EEENS5_IJSB_NSA_ILi0EEESX_EEEEENS5_IJNS4_10UnderscoreES10_S10_EEEEENS4_23SM90_TMA_LOAD_MULTICASTENS4_14ComposedLayoutINS4_7SwizzleILi3ELi4ELi3EEENS4_18smem_ptr_flag_bitsILi16EEENSU_INS5_IJSH_NSA_ILi8EEEEEENS5_IJSB_SH_EEEEEEEvNS4_8identityENS4_13SM90_TMA_LOADES1D_vS1E_EENS_8epilogue10collective6detail29Sm90TmaWarpSpecializedAdapterINS1I_15DefaultEpilogueISJ_NS5_IJlSB_lEEES1M_NS1H_6thread17LinearCombinationISJ_Li1EffLNS1N_9ScaleType4KindE0ELNS_15FloatRoundStyleE2ESJ_EENS1_15EpilogueDefaultEEEEEvvEEEEvNT_6ParamsE)
        .other          _ZN7cutlass13device_kernelINS_4gemm6kernel13GemmUniversalIN4cute5tupleIJiiiiEEENS1_10collective13CollectiveMmaINS1_34MainloopSm90TmaGmmaWarpSpecializedILi7ENS5_IJNS4_1CILi1EEENSA_ILi4EEESB_EEENS1_35KernelTmaWarpSpecializedCooperativeEEENS5_IJNSA_ILi128EEESG_NSA_ILi64EEEEEENS_6half_tENS5_IJSB_llEEESJ_SK_NS4_8TiledMMAINS4_8MMA_AtomIJNS4_4SM904GMMA26MMA_64x128x16_F32F16F16_SSILNSO_5MajorE1ELSQ_1ELNSO_7ScaleInE1ELSR_1EEEEEENS4_6LayoutINS5_IJNSA_ILi2EEESB_SB_EEENS5_IJSB_NSA_ILi0EEESX_EEEEENS5_IJNS4_10UnderscoreES10_S10_EEEEENS4_23SM90_TMA_LOAD_MULTICASTENS4_14ComposedLayoutINS4_7SwizzleILi3ELi4ELi3EEENS4_18smem_ptr_flag_bitsILi16EEENSU_INS5_IJSH_NSA_ILi8EEEEEENS5_IJSB_SH_EEEEEEEvNS4_8identityENS4_13SM90_TMA_LOADES1D_vS1E_EENS_8epilogue10collective6detail29Sm90TmaWarpSpecializedAdapterINS1I_15DefaultEpilogueISJ_NS5_IJlSB_lEEES1M_NS1H_6thread17LinearCombinationISJ_Li1EffLNS1N_9ScaleType4KindE0ELNS_15FloatRoundStyleE2ESJ_EENS1_15EpilogueDefaultEEEEEvvEEEEvNT_6ParamsE,@"STO_CUDA_ENTRY STV_DEFAULT"
_ZN7cutlass13device_kernelINS_4gemm6kernel13GemmUniversalIN4cute5tupleIJiiiiEEENS1_10collective13CollectiveMmaINS1_34MainloopSm90TmaGmmaWarpSpecializedILi7ENS5_IJNS4_1CILi1EEENSA_ILi4EEESB_EEENS1_35KernelTmaWarpSpecializedCooperativeEEENS5_IJNSA_ILi128EEESG_NSA_ILi64EEEEEENS_6half_tENS5_IJSB_llEEESJ_SK_NS4_8TiledMMAINS4_8MMA_AtomIJNS4_4SM904GMMA26MMA_64x128x16_F32F16F16_SSILNSO_5MajorE1ELSQ_1ELNSO_7ScaleInE1ELSR_1EEEEEENS4_6LayoutINS5_IJNSA_ILi2EEESB_SB_EEENS5_IJSB_NSA_ILi0EEESX_EEEEENS5_IJNS4_10UnderscoreES10_S10_EEEEENS4_23SM90_TMA_LOAD_MULTICASTENS4_14ComposedLayoutINS4_7SwizzleILi3ELi4ELi3EEENS4_18smem_ptr_flag_bitsILi16EEENSU_INS5_IJSH_NSA_ILi8EEEEEENS5_IJSB_SH_EEEEEEEvNS4_8identityENS4_13SM90_TMA_LOADES1D_vS1E_EENS_8epilogue10collective6detail29Sm90TmaWarpSpecializedAdapterINS1I_15DefaultEpilogueISJ_NS5_IJlSB_lEEES1M_NS1H_6thread17LinearCombinationISJ_Li1EffLNS1N_9ScaleType4KindE0ELNS_15FloatRoundStyleE2ESJ_EENS1_15EpilogueDefaultEEEEEvvEEEEvNT_6ParamsE:
[----:B------:R-:W0:Y:S01]  /*0000*/  LDC R1, c[0x0][0x28] ;  /* 0x00000a00ff017b82 */ /* 0x000e220000000800 */
[----:B------:R-:W1:Y:S01]  /*0010*/  S2R R94, SR_TID.X ;  /* 0x00000000005e7919 */ /* 0x000e620000002100 */
[----:B------:R-:W-:Y:S01]  /*0020*/  ELECT P0, URZ, PT ;  /* 0x00000000003f782f */ /* 0x000fe20003800000 */
[----:B------:R-:W-:Y:S01]  /*0030*/  BSSY B0, `(.L_x_0) ;  /* 0x000000f000007945 */ /* 0x000fe20003800000 */
[--C-:B-1----:R-:W-:Y:S02]  /*0040*/  SHF.R.U32.HI R0, RZ, 0x5, R94.reuse ;  /* 0x00000005ff007819 */ /* 0x102fe4000001165e */
[----:B------:R-:W-:-:S03]  /*0050*/  SHF.R.U32.HI R14, RZ, 0x7, R94 ;  /* 0x00000007ff0e7819 */ /* 0x000fc6000001165e */
[----:B------:R-:W1:Y:S04]  /*0060*/  SHFL.IDX PT, R3, R0, RZ, 0x1f ;  /* 0x00001fff00037589 */ /* 0x000e6800000e0000 */
[----:B------:R2:W3:Y:S01]  /*0070*/  SHFL.IDX PT, R2, R14, RZ, 0x1f ;  /* 0x00001fff0e027589 */ /* 0x0004e200000e0000 */
[----:B-1----:R-:W-:-:S13]  /*0080*/  ISETP.NE.OR P0, PT, R3, RZ, !P0 ;  /* 0x000000ff0300720c */ /* 0x002fda0004705670 */
[----:B0-23--:R-:W-:Y:S05]  /*0090*/  @P0 BRA `(.L_x_1) ;  /* 0x0000000000200947 */ /* 0x00dfea0003800000 */
[----:B------:R-:W-:Y:S02]  /*00a0*/  ULDC.64 UR4, c[0x0][0x198] ;  /* 0x0000660000047ab9 */ /* 0x000fe40000000a00 */
[----:B------:R-:W-:Y:S02]  /*00b0*/  UIADD3 UR6, UP0, UR4, 0xf0, URZ ;  /* 0x000000f004067890 */ /* 0x000fe4000ff1e03f */
[----:B------:R-:W-:Y:S02]  /*00c0*/  UIADD3 UR4, UP1, UR4, 0x1f0, URZ ;  /* 0x000001f004047890 */ /* 0x000fe4000ff3e03f */
[----:B------:R-:W-:Y:S02]  /*00d0*/  UIADD3.X UR7, URZ, UR5, URZ, UP0, !UPT ;  /* 0x000000053f077290 */ /* 0x000fe400087fe43f */
[----:B------:R-:W-:-:S07]  /*00e0*/  UIADD3.X UR5, URZ, UR5, URZ, UP1, !UPT ;  /* 0x000000053f057290 */ /* 0x000fce0008ffe43f */
[----:B------:R0:W-:Y:S02]  /*00f0*/  UTMACCTL.PF [UR6] ;  /* 0x00000000060079b9 */ /* 0x0001e40008040000 */
[----:B------:R0:W-:Y:S02]  /*0100*/  UTMACCTL.PF [UR4] ;  /* 0x00000000040079b9 */ /* 0x0001e40008040000 */
[----:B0-----:R-:W-:Y:S01]  /*0110*/  NOP ;  /* 0x0000000000007918 */ /* 0x001fe20000000000 */
.L_x_1:
[----:B------:R-:W-:Y:S05]  /*0120*/  BSYNC B0 ;  /* 0x0000000000007941 */ /* 0x000fea0003800000 */
.L_x_0:
[----:B------:R-:W0:Y:S02]  /*0130*/  SHFL.IDX PT, R5, R0, RZ, 0x1f ;  /* 0x00001fff00057589 */ /* 0x000e2400000e0000 */
[----:B0-----:R-:W-:-:S13]  /*0140*/  ISETP.NE.AND P0, PT, R5, RZ, PT ;  /* 0x000000ff0500720c */ /* 0x001fda0003f05270 */
[----:B------:R-:W-:Y:S05]  /*0150*/  @P0 BRA `(.L_x_2) ;  /* 0x0000000000700947 */ /* 0x000fea0003800000 */
[----:B------:R-:W0:Y:S01]  /*0160*/  S2UR UR8, SR_CgaCtaId ;  /* 0x00000000000879c3 */ /* 0x000e220000008800 */
[----:B------:R-:W-:Y:S01]  /*0170*/  UMOV UR4, 0x400 ;  /* 0x0000040000047882 */ /* 0x000fe20000000000 */
[----:B------:R-:W-:Y:S01]  /*0180*/  UMOV UR5, 0x1 ;  /* 0x0000000100057882 */ /* 0x000fe20000000000 */
[----:B------:R-:W-:Y:S01]  /*0190*/  UMOV UR6, 0x8 ;  /* 0x0000000800067882 */ /* 0x000fe20000000000 */
[----:B------:R-:W-:Y:S01]  /*01a0*/  ELECT P0, URZ, PT ;  /* 0x00000000003f782f */ /* 0x000fe20003800000 */
[----:B------:R-:W-:-:S04]  /*01b0*/  UIADD3 UR6, -UR6, 0x100000, URZ ;  /* 0x0010000006067890 */ /* 0x000fc8000fffe13f */
[----:B------:R-:W-:Y:S02]  /*01c0*/  USHF.L.U32 UR7, UR6, 0xb, URZ ;  /* 0x0000000b06077899 */ /* 0x000fe4000800063f */
[----:B------:R-:W-:Y:S02]  /*01d0*/  USHF.L.U32 UR6, UR6, 0x1, URZ ;  /* 0x0000000106067899 */ /* 0x000fe4000800063f */
[----:B0-----:R-:W-:Y:S02]  /*01e0*/  ULEA UR8, UR8, UR4, 0x18 ;  /* 0x0000000408087291 */ /* 0x001fe4000f8ec03f */
[----:B------:R-:W-:-:S04]  /*01f0*/  UIADD3 UR4, -UR5, 0x100000, URZ ;  /* 0x0010000005047890 */ /* 0x000fc8000fffe13f */
[----:B------:R-:W-:Y:S02]  /*0200*/  USHF.L.U32 UR5, UR4, 0xb, URZ ;  /* 0x0000000b04057899 */ /* 0x000fe4000800063f */
[----:B------:R-:W-:Y:S01]  /*0210*/  USHF.L.U32 UR4, UR4, 0x1, URZ ;  /* 0x0000000104047899 */ /* 0x000fe2000800063f */
[----:B------:R-:W0:Y:S11]  /*0220*/  FENCE.VIEW.ASYNC.S ;  /* 0x00000000000073c6 */ /* 0x000e360000000000 */
[----:B0-----:R0:W1:Y:S01]  /*0230*/  SYNCS.EXCH.64 URZ, [UR8], UR4 ;  /* 0x00000004083f75b2 */ /* 0x0010620008000100 */
[----:B------:R0:W2:Y:S01]  /*0240*/  SYNCS.EXCH.64 URZ, [UR8+0x38], UR6 ;  /* 0x00003806083f75b2 */ /* 0x0000a20008000100 */
[----:B------:R0:W3:Y:S01]  /*0250*/  SYNCS.EXCH.64 URZ, [UR8+0x8], UR4 ;  /* 0x00000804083f75b2 */ /* 0x0000e20008000100 */
[----:B------:R0:W4:Y:S01]  /*0260*/  SYNCS.EXCH.64 URZ, [UR8+0x40], UR6 ;  /* 0x00004006083f75b2 */ /* 0x0001220008000100 */
[----:B------:R0:W0:Y:S01]  /*0270*/  SYNCS.EXCH.64 URZ, [UR8+0x10], UR4 ;  /* 0x00001004083f75b2 */ /* 0x0000220008000100 */
        /* <DEDUP_REMOVED lines=9> */
[----:B------:R-:W-:Y:S01]  /*0310*/  NOP ;  /* 0x0000000000007918 */ /* 0x000fe20000000000 */
.L_x_2:
[----:B------:R-:W5:Y:S01]  /*0320*/  SHFL.IDX PT, R0, R0, RZ, 0x1f ;  /* 0x00001fff00007589 */ /* 0x000f6200000e0000 */
[----:B------:R-:W-:Y:S01]  /*0330*/  SHF.R.S32.HI R7, RZ, 0x1f, R94 ;  /* 0x0000001fff077819 */ /* 0x000fe2000001145e */
[----:B0-----:R-:W0:Y:S01]  /*0340*/  S2UR UR8, SR_CTAID.X ;  /* 0x00000000000879c3 */ /* 0x001e220000002500 */
[----:B------:R-:W-:Y:S01]  /*0350*/  ELECT P0, URZ, PT ;  /* 0x00000000003f782f */ /* 0x000fe20003800000 */
[----:B------:R-:W1:Y:S01]  /*0360*/  S2R R4, SR_CTAID.Y ;  /* 0x0000000000047919 */ /* 0x000e620000002600 */
[----:B------:R-:W-:Y:S01]  /*0370*/  LEA.HI R7, R7, R94, RZ, 0x7 ;  /* 0x0000005e07077211 */ /* 0x000fe200078f38ff */
[----:B------:R-:W-:Y:S01]  /*0380*/  ULDC UR4, c[0x0][0x154] ;  /* 0x0000550000047ab9 */ /* 0x000fe20000000800 */
[----:B------:R-:W-:Y:S01]  /*0390*/  SHF.R.S32.HI R8, RZ, 0x1f, R5 ;  /* 0x0000001fff087819 */ /* 0x000fe20000011405 */
[----:B------:R-:W-:Y:S01]  /*03a0*/  NOP ;  /* 0x0000000000007918 */ /* 0x000fe20000000000 */
[----:B------:R-:W-:Y:S01]  /*03b0*/  LOP3.LUT R7, R7, 0xffffff80, RZ, 0xc0, !PT ;  /* 0xffffff8007077812 */ /* 0x000fe200078ec0ff */
[----:B------:R-:W2:Y:S01]  /*03c0*/  LDC R13, c[0x0][0x140] ;  /* 0x00005000ff0d7b82 */ /* 0x000ea20000000800 */
[----:B------:R-:W-:Y:S01]  /*03d0*/  LEA.HI R8, R8, R5, RZ, 0x2 ;  /* 0x0000000508087211 */ /* 0x000fe200078f10ff */
[----:B------:R-:W-:-:S02]  /*03e0*/  NOP ;  /* 0x0000000000007918 */ /* 0x000fc40000000000 */
[----:B------:R-:W-:Y:S01]  /*03f0*/  IMAD.IADD R6, R94, 0x1, -R7 ;  /* 0x000000015e067824 */ /* 0x000fe200078e0a07 */
[----:B------:R-:W-:-:S03]  /*0400*/  LOP3.LUT R10, R8, 0x3ffffffc, RZ, 0xc0, !PT ;  /* 0x3ffffffc080a7812 */ /* 0x000fc600078ec0ff */
[----:B------:R-:W3:Y:S01]  /*0410*/  LDC R11, c[0x0][0x144] ;  /* 0x00005100ff0b7b82 */ /* 0x000ee20000000800 */
[----:B------:R-:W-:Y:S02]  /*0420*/  SHF.R.S32.HI R7, RZ, 0x1f, R6 ;  /* 0x0000001fff077819 */ /* 0x000fe40000011406 */
[----:B------:R-:W-:Y:S02]  /*0430*/  LOP3.LUT P2, RZ, R6, 0x7, RZ, 0xc0, !PT ;  /* 0x0000000706ff7812 */ /* 0x000fe4000784c0ff */
[----:B------:R-:W-:Y:S02]  /*0440*/  LEA.HI R7, R7, R6, RZ, 0x3 ;  /* 0x0000000607077211 */ /* 0x000fe400078f18ff */
[----:B-----5:R-:W-:Y:S02]  /*0450*/  ISETP.NE.OR P0, PT, R0, RZ, !P0 ;  /* 0x000000ff0000720c */ /* 0x020fe40004705670 */
[--C-:B------:R-:W-:Y:S02]  /*0460*/  SHF.R.S32.HI R0, RZ, 0x3, R7.reuse ;  /* 0x00000003ff007819 */ /* 0x100fe40000011407 */
[----:B------:R-:W-:-:S04]  /*0470*/  SHF.R.S32.HI R7, RZ, 0x1f, R7 ;  /* 0x0000001fff077819 */ /* 0x000fc80000011407 */
[----:B------:R-:W-:Y:S02]  /*0480*/  LEA.HI R7, R7, R0, RZ, 0x2 ;  /* 0x0000000007077211 */ /* 0x000fe400078f10ff */
[----:B--2---:R-:W-:Y:S02]  /*0490*/  ISETP.EQ.U32.AND P3, PT, R13, 0x1, PT ;  /* 0x000000010d00780c */ /* 0x004fe40003f62070 */
[----:B-1----:R-:W-:Y:S01]  /*04a0*/  I2FP.F32.U32 R9, R4 ;  /* 0x0000000400097245 */ /* 0x002fe20000201000 */
[----:B------:R-:W-:Y:S01]  /*04b0*/  VOTEU.ALL UP0, P0 ;  /* 0x00000000003f7886 */ /* 0x000fe20000000000 */
[----:B------:R-:W-:Y:S01]  /*04c0*/  LOP3.LUT R7, R7, 0xfffffffc, RZ, 0xc0, !PT ;  /* 0xfffffffc07077812 */ /* 0x000fe200078ec0ff */
[----:B------:R-:W-:Y:S02]  /*04d0*/  VOTEU.ALL UP1, P0 ;  /* 0x00000000003f7886 */ /* 0x000fe40000020000 */
[----:B------:R-:W-:Y:S01]  /*04e0*/  FMUL R12, R9, UR4 ;  /* 0x00000004090c7c20 */ /* 0x000fe20008400000 */
[----:B------:R-:W-:Y:S01]  /*04f0*/  IMAD.IADD R9, R5, 0x1, -R10 ;  /* 0x0000000105097824 */ /* 0x000fe200078e0a0a */
[----:B0-----:R-:W-:Y:S01]  /*0500*/  I2FP.F32.U32 R10, UR8 ;  /* 0x00000008000a7c45 */ /* 0x001fe20008201000 */
[----:B------:R-:W-:Y:S01]  /*0510*/  IMAD.IADD R8, R0, 0x1, -R7 ;  /* 0x0000000100087824 */ /* 0x000fe200078e0a07 */
[----:B------:R-:W0:Y:S01]  /*0520*/  @!UP0 S2UR UR7, SR_CgaCtaId ;  /* 0x00000000000789c3 */ /* 0x000e220000008800 */
[----:B------:R-:W-:Y:S01]  /*0530*/  ULDC UR4, c[0x0][0x150] ;  /* 0x0000540000047ab9 */ /* 0x000fe20000000800 */
[----:B------:R-:W1:Y:S01]  /*0540*/  F2I.U32.TRUNC.NTZ R12, R12 ;  /* 0x0000000c000c7305 */ /* 0x000e62000020f000 */
[----:B------:R-:W-:Y:S01]  /*0550*/  FMUL R10, R10, UR4 ;  /* 0x000000040a0a7c20 */ /* 0x000fe20008400000 */
[----:B------:R-:W-:Y:S01]  /*0560*/  SHF.R.S32.HI R0, RZ, 0x1f, R3 ;  /* 0x0000001fff007819 */ /* 0x000fe20000011403 */
[----:B------:R-:W-:Y:S01]  /*0570*/  IMAD R8, R9, 0x4, R8 ;  /* 0x0000000409087824 */ /* 0x000fe200078e0208 */
[----:B------:R-:W-:Y:S01]  /*0580*/  UMOV UR4, 0x20 ;  /* 0x0000002000047882 */ /* 0x000fe20000000000 */
[----:B------:R-:W-:Y:S01]  /*0590*/  @!UP0 UMOV UR6, 0x400 ;  /* 0x0000040000068882 */ /* 0x000fe20000000000 */
[----:B------:R-:W2:Y:S01]  /*05a0*/  LDC R7, c[0x0][0x148] ;  /* 0x00005200ff077b82 */ /* 0x000ea20000000800 */
[----:B------:R-:W-:Y:S01]  /*05b0*/  LEA.HI R0, R0, R3, RZ, 0x2 ;  /* 0x0000000300007211 */ /* 0x000fe200078f10ff */
[----:B------:R-:W5:Y:S01]  /*05c0*/  F2I.U32.TRUNC.NTZ R10, R10 ;  /* 0x0000000a000a7305 */ /* 0x000f62000020f000 */
[----:B------:R-:W-:Y:S01]  /*05d0*/  IMAD.SHL.U32 R19, R8, 0x4, RZ ;  /* 0x0000000408137824 */ /* 0x000fe200078e00ff */
[----:B------:R-:W-:-:S04]  /*05e0*/  @!UP0 UIADD3 UR4, -UR4, 0x100000, URZ ;  /* 0x0010000004048890 */ /* 0x000fc8000fffe13f */
[----:B------:R-:W-:Y:S02]  /*05f0*/  @!UP0 USHF.L.U32 UR5, UR4, 0xb, URZ ;  /* 0x0000000b04058899 */ /* 0x000fe4000800063f */
[----:B------:R-:W-:Y:S01]  /*0600*/  @!UP0 USHF.L.U32 UR4, UR4, 0x1, URZ ;  /* 0x0000000104048899 */ /* 0x000fe2000800063f */
[----:B------:R-:W-:Y:S02]  /*0610*/  LOP3.LUT R0, R0, 0xfffffffc, RZ, 0xc0, !PT ;  /* 0xfffffffc00007812 */ /* 0x000fe400078ec0ff */
[----:B------:R-:W-:Y:S01]  /*0620*/  LOP3.LUT R19, R8, 0xc, R19, 0x78, !PT ;  /* 0x0000000c08137812 */ /* 0x000fe200078e7813 */
[----:B-1----:R-:W-:Y:S02]  /*0630*/  IMAD.MOV R21, RZ, RZ, -R12 ;  /* 0x000000ffff157224 */ /* 0x002fe400078e0a0c */
[----:B------:R-:W-:Y:S01]  /*0640*/  IMAD.IADD R3, R3, 0x1, -R0 ;  /* 0x0000000103037824 */ /* 0x000fe200078e0a00 */
[----:B0-----:R-:W-:Y:S01]  /*0650*/  @!UP0 ULEA UR6, UR7, UR6, 0x18 ;  /* 0x0000000607068291 */ /* 0x001fe2000f8ec03f */
[----:B-----5:R-:W-:-:S03]  /*0660*/  IMAD.MOV R10, RZ, RZ, -R10 ;  /* 0x000000ffff0a7224 */ /* 0x020fc600078e0a0a */
[----:B------:R-:W-:Y:S01]  /*0670*/  ISETP.NE.AND P1, PT, R3, 0x3, PT ;  /* 0x000000030300780c */ /* 0x000fe20003f25270 */
[----:B------:R-:W-:Y:S01]  /*0680*/  VOTEU.ALL UP0, P0 ;  /* 0x00000000003f7886 */ /* 0x000fe20000000000 */
[----:B------:R-:W-:Y:S01]  /*0690*/  ISETP.LT.U32.AND P0, PT, R19, 0x4, !P2 ;  /* 0x000000041300780c */ /* 0x000fe20005701070 */
[----:B---3--:R-:W-:Y:S01]  /*06a0*/  IMAD R6, R11, R10, UR8 ;  /* 0x000000080b067e24 */ /* 0x008fe2000f8e020a */
[----:B------:R-:W-:Y:S01]  /*06b0*/  ISETP.EQ.OR P1, PT, R3, RZ, !P1 ;  /* 0x000000ff0300720c */ /* 0x000fe20004f22670 */
[C---:B------:R-:W-:Y:S01]  /*06c0*/  VIADD R10, R2.reuse, 0xffffffff ;  /* 0xffffffff020a7836 */ /* 0x040fe20000000000 */
[C---:B------:R-:W-:Y:S01]  /*06d0*/  ISETP.NE.AND P2, PT, R2.reuse, RZ, PT ;  /* 0x000000ff0200720c */ /* 0x040fe20003f45270 */
[----:B--2---:R-:W-:Y:S01]  /*06e0*/  IMAD R0, R7, R21, R4 ;  /* 0x0000001507007224 */ /* 0x004fe200078e0204 */
[----:B------:R-:W-:Y:S01]  /*06f0*/  ISETP.EQ.AND P1, PT, R2, RZ, P1 ;  /* 0x000000ff0200720c */ /* 0x000fe20000f22270 */
[----:B------:R-:W0:Y:S02]  /*0700*/  FENCE.VIEW.ASYNC.S ;  /* 0x00000000000073c6 */ /* 0x000e240000000000 */
[----:B0-----:R0:W1:Y:S01]  /*0710*/  @!UP0 SYNCS.EXCH.64 URZ, [UR6+0x80], UR4 ;  /* 0x00008004063f85b2 */ /* 0x0010620008000100 */
[----:B------:R-:W-:-:S02]  /*0720*/  ISETP.GE.U32.AND P5, PT, R10, 0x2, PT ;  /* 0x000000020a00780c */ /* 0x000fc40003fa6070 */
[----:B------:R-:W-:Y:S02]  /*0730*/  ISETP.NE.AND P4, PT, R0, R19, PT ;  /* 0x000000130000720c */ /* 0x000fe40003f85270 */
[----:B------:R-:W-:Y:S02]  /*0740*/  SEL R18, RZ, 0x1, !P1 ;  /* 0x00000001ff127807 */ /* 0x000fe40004800000 */
[----:B------:R-:W-:Y:S02]  /*0750*/  ISETP.EQ.OR P4, PT, R6, RZ, !P4 ;  /* 0x000000ff0600720c */ /* 0x000fe40006782670 */
[----:B------:R-:W-:Y:S02]  /*0760*/  LOP3.LUT R0, R94, 0x7f, RZ, 0xc0, !PT ;  /* 0x0000007f5e007812 */ /* 0x000fe400078ec0ff */
[----:B------:R-:W-:Y:S02]  /*0770*/  PLOP3.LUT P0, PT, P0, P4, PT, 0x80, 0x0 ;  /* 0x000000000000781c */ /* 0x000fe40000709070 */
[----:B------:R-:W-:-:S02]  /*0780*/  SEL R18, R18, 0x2, P5 ;  /* 0x0000000212127807 */ /* 0x000fc40002800000 */
[----:B------:R-:W-:Y:S01]  /*0790*/  P2R R102, PR, RZ, 0x1 ;  /* 0x00000001ff667803 */ /* 0x000fe20000000000 */
[----:B------:R0:W2:Y:S01]  /*07a0*/  @!UP1 SYNCS.EXCH.64 URZ, [UR6+0x88], UR4 ;  /* 0x00008804063f95b2 */ /* 0x0000a20008000100 */
[----:B------:R-:W-:Y:S01]  /*07b0*/  NOP ;  /* 0x0000000000007918 */ /* 0x000fe20000000000 */
[----:B------:R-:W-:Y:S06]  /*07c0*/  @!P3 BRA `(.L_x_3) ;  /* 0x000000000008b947 */ /* 0x000fec0003800000 */
[----:B-12-4-:R-:W-:Y:S01]  /*07d0*/  UCGABAR_ARV ;  /* 0x00000000000079c7 */ /* 0x016fe20008000000 */
[----:B------:R-:W-:Y:S05]  /*07e0*/  BRA `(.L_x_4) ;  /* 0x0000000000047947 */ /* 0x000fea0003800000 */
.L_x_3:
[----:B-12-4-:R-:W-:Y:S01]  /*07f0*/  NOP ;  /* 0x0000000000007918 */ /* 0x016fe20000000000 */
.L_x_4:
[----:B------:R-:W1:Y:S01]  /*0800*/  LDC R2, c[0x0][0x65c] ;  /* 0x00019700ff027b82 */ /* 0x000e620000000800 */
[----:B------:R-:W-:Y:S02]  /*0810*/  IMAD.U32 R8, RZ, RZ, UR8 ;  /* 0x00000008ff087e24 */ /* 0x000fe4000f8e00ff */
[----:B------:R-:W-:Y:S01]  /*0820*/  IMAD.MOV.U32 R9, RZ, RZ, RZ ;  /* 0x000000ffff097224 */ /* 0x000fe200078e00ff */
[----:B-1----:R-:W-:-:S04]  /*0830*/  ISETP.NE.AND P1, PT, R2, 0x1, PT ;  /* 0x000000010200780c */ /* 0x002fc80003f25270 */
[----:B------:R-:W-:-:S09]  /*0840*/  P2R R5, PR, RZ, 0x2 ;  /* 0x00000002ff057803 */ /* 0x000fd20000000000 */
[----:B------:R-:W1:Y:S01]  /*0850*/  @P1 LDC R17, c[0x0][0x10] ;  /* 0x00000400ff111b82 */ /* 0x000e620000000800 */
[----:B------:R-:W-:Y:S02]  /*0860*/  @P1 IMAD.MOV.U32 R5, RZ, RZ, RZ ;  /* 0x000000ffff051224 */ /* 0x000fe400078e00ff */
[----:B------:R-:W-:-:S05]  /*0870*/  @P1 IMAD.MOV.U32 R13, RZ, RZ, RZ ;  /* 0x000000ffff0d1224 */ /* 0x000fca00078e00ff */
[----:B------:R-:W2:Y:S01]  /*0880*/  @!P1 LDC R11, c[0x0][0xc] ;  /* 0x00000300ff0b9b82 */ /* 0x000ea20000000800 */
[----:B0-----:R-:W-:Y:S01]  /*0890*/  ULDC UR4, c[0x0][0xc] ;  /* 0x0000030000047ab9 */ /* 0x001fe20000000800 */
[----:B------:R-:W-:Y:S01]  /*08a0*/  ULDC UR5, c[0x0][0x10] ;  /* 0x0000040000057ab9 */ /* 0x000fe20000000800 */
[----:B------:R-:W-:Y:S01]  /*08b0*/  ULDC UR6, c[0x0][0x14] ;  /* 0x0000050000067ab9 */ /* 0x000fe20000000800 */
[----:B------:R-:W-:-:S04]  /*08c0*/  UIMAD.WIDE.U32 UR4, UR4, UR5, URZ ;  /* 0x00000005040472a5 */ /* 0x000fc8000f8e003f */
[----:B------:R-:W-:Y:S02]  /*08d0*/  UIMAD.WIDE.U32 UR38, UR4, UR6, URZ ;  /* 0x00000006042672a5 */ /* 0x000fe4000f8e003f */
[----:B------:R-:W-:-:S04]  /*08e0*/  UIMAD UR41, UR5, UR6, URZ ;  /* 0x00000006052972a4 */ /* 0x000fc8000f8e023f */
[----:B------:R-:W-:Y:S01]  /*08f0*/  UIADD3 UR41, UR39, UR41, URZ ;  /* 0x0000002927297290 */ /* 0x000fe2000fffe03f */
[----:B-1----:R-:W-:-:S04]  /*0900*/  @P1 IMAD.WIDE.U32 R16, R17, UR8, R4 ;  /* 0x0000000811101c25 */ /* 0x002fc8000f8e0004 */
[----:B------:R-:W-:Y:S02]  /*0910*/  @P1 IMAD.IADD R17, R17, 0x1, R13 ;  /* 0x0000000111111824 */ /* 0x000fe400078e020d */
[----:B--2---:R-:W-:-:S04]  /*0920*/  @!P1 IMAD.WIDE.U32 R8, R4, R11, R8 ;  /* 0x0000000b04089225 */ /* 0x004fc800078e0008 */
[----:B------:R-:W-:Y:S02]  /*0930*/  @!P1 IMAD.MOV.U32 R16, RZ, RZ, R8 ;  /* 0x000000ffff109224 */ /* 0x000fe400078e0008 */
[----:B------:R-:W-:Y:S01]  /*0940*/  @!P1 IMAD.MOV.U32 R17, RZ, RZ, R9 ;  /* 0x000000ffff119224 */ /* 0x000fe200078e0009 */
[----:B------:R-:W-:Y:S06]  /*0950*/  @!P3 BRA `(.L_x_5) ;  /* 0x00000000000cb947 */ /* 0x000fec0003800000 */
[----:B------:R-:W-:Y:S01]  /*0960*/  UCGABAR_WAIT ;  /* 0x0000000000007dc7 */ /* 0x000fe20008000000 */
[----:B------:R-:W-:Y:S01]  /*0970*/  CCTL.IVALL ;  /* 0x00000000ff00798f */ /* 0x000fe20002000000 */
[----:B------:R-:W-:Y:S05]  /*0980*/  BRA `(.L_x_6) ;  /* 0x0000000000047947 */ /* 0x000fea0003800000 */
.L_x_5:
[----:B------:R-:W-:Y:S06]  /*0990*/  BAR.SYNC.DEFER_BLOCKING 0x0 ;  /* 0x0000000000007b1d */ /* 0x000fec0000010000 */
.L_x_6:
[----:B------:R-:W-:Y:S05]  /*09a0*/  @!P2 BRA `(.L_x_7) ;  /* 0x0000005c00a8a947 */ /* 0x000fea0003800000 */
[----:B------:R-:W-:-:S13]  /*09b0*/  ISETP.GT.U32.AND P0, PT, R10, 0x1, PT ;  /* 0x000000010a00780c */ /* 0x000fda0003f04070 */
[----:B------:R-:W-:Y:S05]  /*09c0*/  @P0 EXIT ;  /* 0x000000000000094d */ /* 0x000fea0003800000 */
[----:B------:R-:W-:Y:S01]  /*09d0*/  ULDC.64 UR4, c[0x0][0x650] ;  /* 0x0001940000047ab9 */ /* 0x000fe20000000a00 */
[----:B------:R-:W-:Y:S01]  /*09e0*/  PRMT R3, RZ, 0x7610, R3 ;  /* 0x00007610ff037816 */ /* 0x000fe20000000003 */
[----:B------:R-:W-:Y:S01]  /*09f0*/  IMAD.MOV.U32 R101, RZ, RZ, -0x1 ;  /* 0xffffffffff657424 */ /* 0x000fe200078e00ff */
[----:B------:R-:W-:Y:S01]  /*0a00*/  ISETP.GE.U32.AND P0, PT, R16, UR4, PT ;  /* 0x0000000410007c0c */ /* 0x000fe2000bf06070 */
[----:B------:R-:W-:Y:S02]  /*0a10*/  IMAD.MOV.U32 R100, RZ, RZ, -0x1 ;  /* 0xffffffffff647424 */ /* 0x000fe400078e00ff */
[----:B------:R-:W-:Y:S01]  /*0a20*/  IMAD.MOV.U32 R99, RZ, RZ, -0x1 ;  /* 0xffffffffff637424 */ /* 0x000fe200078e00ff */
[----:B------:R-:W-:-:S13]  /*0a30*/  ISETP.GE.U32.AND.EX P0, PT, R17, UR5, PT, P0 ;  /* 0x0000000511007c0c */ /* 0x000fda000bf06100 */
[----:B------:R-:W-:Y:S05]  /*0a40*/  @P0 BRA `(.L_x_8) ;  /* 0x0000000400280947 */ /* 0x000fea0003800000 */
[----:B------:R-:W0:Y:S01]  /*0a50*/  LDC.64 R22, c[0x0][0x628] ;  /* 0x00018a00ff167b82 */ /* 0x000e220000000a00 */
[----:B------:R-:W-:Y:S02]  /*0a60*/  IMAD.MOV.U32 R8, RZ, RZ, R16 ;  /* 0x000000ffff087224 */ /* 0x000fe400078e0010 */
[----:B------:R-:W-:-:S05]  /*0a70*/  IMAD.MOV.U32 R9, RZ, RZ, R17 ;  /* 0x000000ffff097224 */ /* 0x000fca00078e0011 */
[----:B------:R-:W1:Y:S08]  /*0a80*/  LDC R20, c[0x0][0x630] ;  /* 0x00018c00ff147b82 */ /* 0x000e700000000800 */
[----:B------:R-:W2:Y:S01]  /*0a90*/  LDC.64 R24, c[0x0][0x620] ;  /* 0x00018800ff187b82 */ /* 0x000ea20000000a00 */
[----:B0-----:R-:W-:-:S04]  /*0aa0*/  ISETP.NE.U32.AND P0, PT, R22, RZ, PT ;  /* 0x000000ff1600720c */ /* 0x001fc80003f05070 */
[----:B------:R-:W-:-:S13]  /*0ab0*/  ISETP.NE.AND.EX P0, PT, R23, RZ, PT, P0 ;  /* 0x000000ff1700720c */ /* 0x000fda0003f05300 */
[----:B-12---:R-:W-:Y:S05]  /*0ac0*/  @!P0 BRA `(.L_x_9) ;  /* 0x0000000000288947 */ /* 0x006fea0003800000 */
[----:B------:R-:W0:Y:S02]  /*0ad0*/  LDC R3, c[0x0][0x634] ;  /* 0x00018d00ff037b82 */ /* 0x000e240000000800 */
[----:B0-----:R-:W-:-:S05]  /*0ae0*/  IADD3 R3, P0, R16, R3, RZ ;  /* 0x0000000310037210 */ /* 0x001fca0007f1e0ff */
[----:B------:R-:W-:-:S04]  /*0af0*/  IMAD.X R15, RZ, RZ, R17, P0 ;  /* 0x000000ffff0f7224 */ /* 0x000fc800000e0611 */
[----:B------:R-:W-:-:S04]  /*0b00*/  IMAD.WIDE.U32 R8, R15, R22, RZ ;  /* 0x000000160f087225 */ /* 0x000fc800078e00ff */
[----:B------:R-:W-:-:S04]  /*0b10*/  IMAD.WIDE.U32 R10, P0, R3, R23, R8 ;  /* 0x00000017030a7225 */ /* 0x000fc80007800008 */
[----:B------:R-:W-:-:S04]  /*0b20*/  IMAD.WIDE.U32 R8, R3, R22, RZ ;  /* 0x0000001603087225 */ /* 0x000fc800078e00ff */
[----:B------:R-:W-:Y:S01]  /*0b30*/  IMAD.X R13, RZ, RZ, RZ, P0 ;  /* 0x000000ffff0d7224 */ /* 0x000fe200000e06ff */
[----:B------:R-:W-:Y:S01]  /*0b40*/  IADD3 RZ, P0, R9, R10, RZ ;  /* 0x0000000a09ff7210 */ /* 0x000fe20007f1e0ff */
[----:B------:R-:W-:-:S04]  /*0b50*/  IMAD.MOV.U32 R12, RZ, RZ, R11 ;  /* 0x000000ffff0c7224 */ /* 0x000fc800078e000b */
[----:B------:R-:W-:-:S08]  /*0b60*/  IMAD.WIDE.U32.X R8, R15, R23, R12, P0 ;  /* 0x000000170f087225 */ /* 0x000fd000000e040c */
.L_x_9:
[----:B------:R-:W0:Y:S01]  /*0b70*/  LDC.64 R28, c[0x0][0x640] ;  /* 0x00019000ff1c7b82 */ /* 0x000e220000000a00 */
[-CC-:B------:R-:W-:Y:S01]  /*0b80*/  SHF.R.U64 R99, R8, R20.reuse, R9.reuse ;  /* 0x0000001408637219 */ /* 0x180fe20000001209 */
[----:B------:R-:W-:Y:S01]  /*0b90*/  IMAD R27, R7, R21, R4 ;  /* 0x00000015071b7224 */ /* 0x000fe200078e0204 */
[----:B------:R-:W-:Y:S01]  /*0ba0*/  SHF.R.U32.HI R3, RZ, R20, R9 ;  /* 0x00000014ff037219 */ /* 0x000fe20000011609 */
[----:B------:R-:W-:Y:S01]  /*0bb0*/  IMAD.MOV.U32 R21, RZ, RZ, 0x1 ;  /* 0x00000001ff157424 */ /* 0x000fe200078e00ff */
[----:B------:R-:W-:-:S03]  /*0bc0*/  IADD3 R5, P0, RZ, -R99, RZ ;  /* 0x80000063ff057210 */ /* 0x000fc60007f1e0ff */
[----:B------:R-:W1:Y:S02]  /*0bd0*/  LDC R22, c[0x0][0x618] ;  /* 0x00018600ff167b82 */ /* 0x000e640000000800 */
[----:B------:R-:W-:Y:S02]  /*0be0*/  IMAD.X R3, RZ, RZ, ~R3, P0 ;  /* 0x000000ffff037224 */ /* 0x000fe400000e0e03 */
[----:B------:R-:W-:-:S04]  /*0bf0*/  IMAD.WIDE.U32 R8, R5, R24, R16 ;  /* 0x0000001805087225 */ /* 0x000fc800078e0010 */
[----:B------:R-:W2:Y:S01]  /*0c00*/  LDC R20, c[0x0][0x608] ;  /* 0x00018200ff147b82 */ /* 0x000ea20000000800 */
[----:B------:R-:W-:Y:S02]  /*0c10*/  IMAD R10, R3, R24, RZ ;  /* 0x00000018030a7224 */ /* 0x000fe400078e02ff */
[----:B------:R-:W-:Y:S02]  /*0c20*/  IMAD.MOV.U32 R3, RZ, RZ, -0x1 ;  /* 0xffffffffff037424 */ /* 0x000fe400078e00ff */
[----:B------:R-:W-:-:S03]  /*0c30*/  IMAD R5, R5, R25, R10 ;  /* 0x0000001905057224 */ /* 0x000fc600078e020a */
[----:B------:R-:W3:Y:S01]  /*0c40*/  LDC R26, c[0x0][0x658] ;  /* 0x00019600ff1a7b82 */ /* 0x000ee20000000800 */
[----:B------:R-:W-:Y:S01]  /*0c50*/  IMAD.IADD R5, R9, 0x1, R5 ;  /* 0x0000000109057824 */ /* 0x000fe200078e0205 */
[----:B0-----:R-:W-:-:S04]  /*0c60*/  ISETP.NE.U32.AND P0, PT, R28, RZ, PT ;  /* 0x000000ff1c00720c */ /* 0x001fc80003f05070 */
[----:B------:R-:W-:Y:S02]  /*0c70*/  ISETP.NE.AND.EX P0, PT, R29, RZ, PT, P0 ;  /* 0x000000ff1d00720c */ /* 0x000fe40003f05300 */
[----:B------:R-:W0:Y:S01]  /*0c80*/  LDC R24, c[0x0][0x600] ;  /* 0x00018000ff187b82 */ /* 0x000e220000000800 */
[-CC-:B-1----:R-:W-:Y:S02]  /*0c90*/  SHF.R.U64 R12, R8, R22.reuse, R5.reuse ;  /* 0x00000016080c7219 */ /* 0x182fe40000001205 */
[----:B------:R-:W-:-:S05]  /*0ca0*/  SHF.R.U32.HI R5, RZ, R22, R5 ;  /* 0x00000016ff057219 */ /* 0x000fca0000011605 */
[----:B------:R-:W1:Y:S01]  /*0cb0*/  LDC R15, c[0x0][0x648] ;  /* 0x00019200ff0f7b82 */ /* 0x000e620000000800 */
[-CC-:B--2---:R-:W-:Y:S02]  /*0cc0*/  SHF.R.U64 R22, R12, R20.reuse, R5.reuse ;  /* 0x000000140c167219 */ /* 0x184fe40000001205 */
[----:B------:R-:W-:-:S05]  /*0cd0*/  SHF.R.U32.HI R5, RZ, R20, R5 ;  /* 0x00000014ff057219 */ /* 0x000fca0000011605 */
[----:B------:R-:W2:Y:S01]  /*0ce0*/  LDC R23, c[0x0][0x638] ;  /* 0x00018e00ff177b82 */ /* 0x000ea20000000800 */
[-CC-:B---3--:R-:W-:Y:S02]  /*0cf0*/  SHF.R.U64 R20, R22, R26.reuse, R5.reuse ;  /* 0x0000001a16147219 */ /* 0x188fe40000001205 */
[-C--:B------:R-:W-:Y:S02]  /*0d00*/  SHF.L.U32 R3, R3, R26.reuse, RZ ;  /* 0x0000001a03037219 */ /* 0x080fe400000006ff */
[----:B------:R-:W-:Y:S01]  /*0d10*/  SHF.R.U32.HI R5, RZ, R26, R5 ;  /* 0x0000001aff057219 */ /* 0x000fe20000011605 */
[----:B------:R-:W-:Y:S01]  /*0d20*/  IMAD.MOV.U32 R4, RZ, RZ, R20 ;  /* 0x000000ffff047224 */ /* 0x000fe200078e0014 */
[----:B------:R-:W-:Y:S01]  /*0d30*/  LOP3.LUT R7, RZ, R3, RZ, 0x33, !PT ;  /* 0x00000003ff077212 */ /* 0x000fe200078e33ff */
[----:B------:R-:W3:Y:S01]  /*0d40*/  LDC R25, c[0x0][0x610] ;  /* 0x00018400ff197b82 */ /* 0x000ee20000000800 */
[----:B------:R-:W-:Y:S05]  /*0d50*/  @!P0 BRA `(.L_x_10) ;  /* 0x0000000000288947 */ /* 0x000fea0003800000 */
[----:B------:R-:W4:Y:S02]  /*0d60*/  LDC R3, c[0x0][0x64c] ;  /* 0x00019300ff037b82 */ /* 0x000f240000000800 */
[----:B----4-:R-:W-:-:S05]  /*0d70*/  IADD3 R3, P0, R20, R3, RZ ;  /* 0x0000000314037210 */ /* 0x010fca0007f1e0ff */
        /* <DEDUP_REMOVED lines=8> */
.L_x_10:
[----:B-1----:R-:W-:Y:S02]  /*0e00*/  SHF.R.U64 R5, R4, R15, R5 ;  /* 0x0000000f04057219 */ /* 0x002fe40000001205 */
[----:B------:R-:W-:Y:S01]  /*0e10*/  LOP3.LUT R4, R22, R7, RZ, 0xc0, !PT ;  /* 0x0000000716047212 */ /* 0x000fe200078ec0ff */
[----:B0-----:R-:W-:Y:S01]  /*0e20*/  VIADD R7, R24, 0xffffffff ;  /* 0xffffffff18077836 */ /* 0x001fe20000000000 */
[----:B------:R-:W-:Y:S01]  /*0e30*/  SHF.L.U32 R3, R21, R26, RZ ;  /* 0x0000001a15037219 */ /* 0x000fe200000006ff */
[----:B------:R-:W-:Y:S01]  /*0e40*/  IMAD.MOV R8, RZ, RZ, -R5 ;  /* 0x000000ffff087224 */ /* 0x000fe200078e0a05 */
[----:B------:R-:W-:Y:S02]  /*0e50*/  SEL R6, R6, R27, !P1 ;  /* 0x0000001b06067207 */ /* 0x000fe40004800000 */
[----:B------:R-:W-:Y:S01]  /*0e60*/  LOP3.LUT R7, R12, R7, RZ, 0xc0, !PT ;  /* 0x000000070c077212 */ /* 0x000fe200078ec0ff */
[----:B------:R-:W-:Y:S02]  /*0e70*/  IMAD R5, R3, R5, R4 ;  /* 0x0000000503057224 */ /* 0x000fe400078e0204 */
[----:B--2---:R-:W-:-:S02]  /*0e80*/  IMAD R3, R8, R23, R20 ;  /* 0x0000001708037224 */ /* 0x004fc400078e0214 */
[----:B---3--:R-:W-:Y:S02]  /*0e90*/  IMAD R6, R5, R25, R6 ;  /* 0x0000001905067224 */ /* 0x008fe400078e0206 */
[----:B------:R-:W-:Y:S02]  /*0ea0*/  IMAD R101, R3, R24, R7 ;  /* 0x0000001803657224 */ /* 0x000fe400078e0207 */
[----:B------:R-:W-:-:S03]  /*0eb0*/  IMAD.MOV.U32 R4, RZ, RZ, 0x1 ;  /* 0x00000001ff047424 */ /* 0x000fc600078e00ff */
[----:B------:R-:W-:Y:S02]  /*0ec0*/  SEL R100, R101, R6, !P1 ;  /* 0x0000000665647207 */ /* 0x000fe40004800000 */
[----:B------:R-:W-:Y:S02]  /*0ed0*/  PRMT R3, R4, 0x7610, R3 ;  /* 0x0000761004037816 */ /* 0x000fe40000000003 */
[----:B------:R-:W-:-:S07]  /*0ee0*/  SEL R101, R6, R101, !P1 ;  /* 0x0000006506657207 */ /* 0x000fce0004800000 */
.L_x_8:
[----:B------:R-:W-:-:S08]  /*0ef0*/  NOP ;  /* 0x0000000000007918 */ /* 0x000fd00000000000 */
[----:B------:R-:W0:Y:S02]  /*0f00*/  USETMAXREG.TRY_ALLOC.CTAPOOL UP0, 0xe8 ;  /* 0x000000e8000079c8 */ /* 0x000e240008000600 */
[----:B0-----:R-:W-:-:S13]  /*0f10*/  PLOP3.LUT P0, PT, PT, PT, UP0, 0x80, 0x0 ;  /* 0x000000000000781c */ /* 0x001fda0003f0f008 */
[----:B------:R-:W-:Y:S05]  /*0f20*/  @!P0 BRA `(.L_x_8) ;  /* 0xfffffffc00f08947 */ /* 0x000fea000383ffff */
[----:B------:R-:W-:Y:S01]  /*0f30*/  ULDC.64 UR4, c[0x0][0x598] ;  /* 0x0001660000047ab9 */ /* 0x000fe20000000a00 */
[----:B------:R-:W-:Y:S01]  /*0f40*/  ULDC.64 UR36, c[0x0][0x208] ;  /* 0x0000820000247ab9 */ /* 0x000fe20000000a00 */
[----:B------:R-:W-:-:S04]  /*0f50*/  ISETP.NE.U32.AND P0, PT, RZ, UR4, PT ;  /* 0x00000004ff007c0c */ /* 0x000fc8000bf05070 */
[----:B------:R-:W-:-:S13]  /*0f60*/  ISETP.NE.AND.EX P0, PT, RZ, UR5, PT, P0 ;  /* 0x00000005ff007c0c */ /* 0x000fda000bf05300 */
[----:B------:R-:W-:Y:S05]  /*0f70*/  @!P0 BRA `(.L_x_11) ;  /* 0x00000000001c8947 */ /* 0x000fea0003800000 */
[----:B------:R-:W0:Y:S02]  /*0f80*/  LDC.64 R4, c[0x0][0x598] ;  /* 0x00016600ff047b82 */ /* 0x000e240000000a00 */
[----:B0-----:R-:W2:Y:S02]  /*0f90*/  LDG.E.64 R4, desc[UR36][R4.64] ;  /* 0x0000002404047981 */ /* 0x001ea4000c1e1b00 */
[----:B--2---:R-:W-:-:S04]  /*0fa0*/  ISETP.NE.U32.AND P0, PT, R4, RZ, PT ;  /* 0x000000ff0400720c */ /* 0x004fc80003f05070 */
[----:B------:R-:W-:-:S13]  /*0fb0*/  ISETP.NE.AND.EX P0, PT, R5, RZ, PT, P0 ;  /* 0x000000ff0500720c */ /* 0x000fda0003f05300 */
[----:B------:R-:W-:Y:S05]  /*0fc0*/  @!P0 BRA `(.L_x_11) ;  /* 0x0000000000088947 */ /* 0x000fea0003800000 */
[----:B------:R0:W5:Y:S01]  /*0fd0*/  LD.E R88, desc[UR36][R4.64] ;  /* 0x0000002404587980 */ /* 0x000162000c101900 */
[----:B------:R-:W-:Y:S05]  /*0fe0*/  BRA `(.L_x_12) ;  /* 0x0000000000247947 */ /* 0x000fea0003800000 */
.L_x_11:
[----:B------:R-:W-:Y:S02]  /*0ff0*/  ULDC.64 UR4, c[0x0][0x588] ;  /* 0x0001620000047ab9 */ /* 0x000fe40000000a00 */
[----:B------:R-:W-:-:S04]  /*1000*/  ISETP.NE.U32.AND P0, PT, RZ, UR4, PT ;  /* 0x00000004ff007c0c */ /* 0x000fc8000bf05070 */
[----:B------:R-:W-:-:S13]  /*1010*/  ISETP.NE.AND.EX P0, PT, RZ, UR5, PT, P0 ;  /* 0x00000005ff007c0c */ /* 0x000fda000bf05300 */
[----:B------:R-:W-:Y:S05]  /*1020*/  @!P0 BRA `(.L_x_13) ;  /* 0x00000000000c8947 */ /* 0x000fea0003800000 */
[----:B------:R-:W0:Y:S02]  /*1030*/  LDC.64 R88, c[0x0][0x588] ;  /* 0x00016200ff587b82 */ /* 0x000e240000000a00 */
[----:B0-----:R1:W5:Y:S01]  /*1040*/  LDG.E R88, desc[UR36][R88.64] ;  /* 0x0000002458587981 */ /* 0x001362000c1e1900 */
[----:B------:R-:W-:Y:S05]  /*1050*/  BRA `(.L_x_12) ;  /* 0x0000000000087947 */ /* 0x000fea0003800000 */
.L_x_13:
[----:B------:R-:W-:Y:S02]  /*1060*/  ULDC UR4, c[0x0][0x580] ;  /* 0x0001600000047ab9 */ /* 0x000fe40000000800 */
[----:B------:R-:W-:-:S07]  /*1070*/  IMAD.U32 R88, RZ, RZ, UR4 ;  /* 0x00000004ff587e24 */ /* 0x000fce000f8e00ff */
.L_x_12:
[----:B------:R-:W-:Y:S02]  /*1080*/  ULDC.64 UR4, c[0x0][0x5a0] ;  /* 0x0001680000047ab9 */ /* 0x000fe40000000a00 */
[----:B------:R-:W-:-:S04]  /*1090*/  ISETP.NE.U32.AND P0, PT, RZ, UR4, PT ;  /* 0x00000004ff007c0c */ /* 0x000fc8000bf05070 */
[----:B------:R-:W-:-:S13]  /*10a0*/  ISETP.NE.AND.EX P0, PT, RZ, UR5, PT, P0 ;  /* 0x00000005ff007c0c */ /* 0x000fda000bf05300 */
[----:B------:R-:W-:Y:S05]  /*10b0*/  @!P0 BRA `(.L_x_14) ;  /* 0x00000000001c8947 */ /* 0x000fea0003800000 */
[----:B0-----:R-:W0:Y:S02]  /*10c0*/  LDC.64 R4, c[0x0][0x5a0] ;  /* 0x00016800ff047b82 */ /* 0x001e240000000a00 */
[----:B0-----:R-:W2:Y:S02]  /*10d0*/  LDG.E.64 R4, desc[UR36][R4.64] ;  /* 0x0000002404047981 */ /* 0x001ea4000c1e1b00 */
[----:B--2---:R-:W-:-:S04]  /*10e0*/  ISETP.NE.U32.AND P0, PT, R4, RZ, PT ;  /* 0x000000ff0400720c */ /* 0x004fc80003f05070 */
[----:B------:R-:W-:-:S13]  /*10f0*/  ISETP.NE.AND.EX P0, PT, R5, RZ, PT, P0 ;  /* 0x000000ff0500720c */ /* 0x000fda0003f05300 */
[----:B------:R-:W-:Y:S05]  /*1100*/  @!P0 BRA `(.L_x_14) ;  /* 0x0000000000088947 */ /* 0x000fea0003800000 */
[----:B-1----:R0:W5:Y:S01]  /*1110*/  LD.E R89, desc[UR36][R4.64] ;  /* 0x0000002404597980 */ /* 0x002162000c101900 */
[----:B------:R-:W-:Y:S05]  /*1120*/  BRA `(.L_x_15) ;  /* 0x0000000000247947 */ /* 0x000fea0003800000 */
.L_x_14:
[----:B------:R-:W-:Y:S02]  /*1130*/  ULDC.64 UR4, c[0x0][0x590] ;  /* 0x0001640000047ab9 */ /* 0x000fe40000000a00 */
[----:B------:R-:W-:-:S04]  /*1140*/  ISETP.NE.U32.AND P0, PT, RZ, UR4, PT ;  /* 0x00000004ff007c0c */ /* 0x000fc8000bf05070 */
[----:B------:R-:W-:-:S13]  /*1150*/  ISETP.NE.AND.EX P0, PT, RZ, UR5, PT, P0 ;  /* 0x00000005ff007c0c */ /* 0x000fda000bf05300 */
[----:B------:R-:W-:Y:S05]  /*1160*/  @!P0 BRA `(.L_x_16) ;  /* 0x00000000000c8947 */ /* 0x000fea0003800000 */
[----:B0-----:R-:W1:Y:S02]  /*1170*/  LDC.64 R4, c[0x0][0x590] ;  /* 0x00016400ff047b82 */ /* 0x001e640000000a00 */
[----:B-1----:R1:W5:Y:S01]  /*1180*/  LDG.E R89, desc[UR36][R4.64] ;  /* 0x0000002404597981 */ /* 0x002362000c1e1900 */
[----:B------:R-:W-:Y:S05]  /*1190*/  BRA `(.L_x_15) ;  /* 0x0000000000087947 */ /* 0x000fea0003800000 */
.L_x_16:
[----:B------:R-:W-:Y:S02]  /*11a0*/  ULDC UR4, c[0x0][0x584] ;  /* 0x0001610000047ab9 */ /* 0x000fe40000000800 */
[----:B-1----:R-:W-:-:S07]  /*11b0*/  IMAD.U32 R89, RZ, RZ, UR4 ;  /* 0x00000004ff597e24 */ /* 0x002fce000f8e00ff */
.L_x_15:
[----:B------:R-:W-:-:S13]  /*11c0*/  LOP3.LUT P0, RZ, R3, 0xff, RZ, 0xc0, !PT ;  /* 0x000000ff03ff7812 */ /* 0x000fda000780c0ff */
[----:B------:R-:W-:Y:S05]  /*11d0*/  @!P0 EXIT ;  /* 0x000000000000894d */ /* 0x000fea0003800000 */
[----:B------:R-:W2:Y:S01]  /*11e0*/  LDC R92, c[0x0][0x658] ;  /* 0x00019600ff5c7b82 */ /* 0x000ea20000000800 */
[----:B------:R-:W-:Y:S01]  /*11f0*/  ULDC.64 UR6, c[0x0][0x288] ;  /* 0x0000a20000067ab9 */ /* 0x000fe20000000a00 */
[----:B------:R-:W-:Y:S01]  /*1200*/  LOP3.LUT R14, R14, 0x1, RZ, 0xc0, !PT ;  /* 0x000000010e0e7812 */ /* 0x000fe200078ec0ff */
[----:B------:R-:W-:Y:S01]  /*1210*/  UIADD3 UR4, UR7, 0x3f, URZ ;  /* 0x0000003f07047890 */ /* 0x000fe2000fffe03f */
[----:B------:R-:W-:Y:S01]  /*1220*/  SHF.R.U32.HI R3, RZ, 0x2, R94 ;  /* 0x00000002ff037819 */ /* 0x000fe2000001165e */
[----:B01----:R-:W-:Y:S01]  /*1230*/  IMAD.MOV.U32 R5, RZ, RZ, -0x1 ;  /* 0xffffffffff057424 */ /* 0x003fe200078e00ff */
[----:B------:R-:W-:Y:S01]  /*1240*/  SHF.R.U32.HI R0, RZ, 0x1, R0 ;  /* 0x00000001ff007819 */ /* 0x000fe20000011600 */
[----:B------:R-:W-:Y:S01]  /*1250*/  USHF.R.S32.HI UR5, URZ, 0x1f, UR4 ;  /* 0x0000001f3f057899 */ /* 0x000fe20008011404 */
[----:B------:R-:W0:Y:S01]  /*1260*/  LDC.64 R90, c[0x0][0x5c8] ;  /* 0x00017200ff5a7b82 */ /* 0x000e220000000a00 */
[----:B------:R-:W-:Y:S01]  /*1270*/  IMAD.SHL.U32 R22, R14, 0x40, RZ ;  /* 0x000000400e167824 */ /* 0x000fe200078e00ff */
[----:B------:R-:W-:Y:S01]  /*1280*/  LOP3.LUT R3, R3, 0x7, RZ, 0xc0, !PT ;  /* 0x0000000703037812 */ /* 0x000fe200078ec0ff */
[----:B------:R-:W-:Y:S01]  /*1290*/  ULEA.HI UR5, UR5, UR4, URZ, 0x6 ;  /* 0x0000000405057291 */ /* 0x000fe2000f8f303f */
[----:B------:R-:W-:Y:S01]  /*12a0*/  LOP3.LUT R0, R0, 0x30, RZ, 0xc0, !PT ;  /* 0x0000003000007812 */ /* 0x000fe200078ec0ff */
[----:B------:R-:W-:Y:S01]  /*12b0*/  IMAD.MOV.U32 R7, RZ, RZ, 0x1 ;  /* 0x00000001ff077424 */ /* 0x000fe200078e00ff */
[--C-:B------:R-:W-:Y:S01]  /*12c0*/  LOP3.LUT R22, R22, 0x40, R3.reuse, 0xe2, !PT ;  /* 0x0000004016167812 */ /* 0x100fe200078ee203 */
[----:B------:R-:W-:Y:S01]  /*12d0*/  USHF.R.S32.HI UR43, URZ, 0x6, UR5 ;  /* 0x000000063f2b7899 */ /* 0x000fe20008011405 */
[----:B------:R-:W1:Y:S01]  /*12e0*/  LDC R96, c[0x0][0x600] ;  /* 0x00018000ff607b82 */ /* 0x000e620000000800 */
[----:B------:R-:W-:Y:S01]  /*12f0*/  IADD3 R3, RZ, -R0, -R3 ;  /* 0x80000000ff037210 */ /* 0x000fe20007ffe803 */
[----:B------:R-:W-:Y:S01]  /*1300*/  IMAD.U32 R4, RZ, RZ, UR6 ;  /* 0x00000006ff047e24 */ /* 0x000fe2000f8e00ff */
[C---:B------:R-:W-:Y:S01]  /*1310*/  LOP3.LUT R93, R94.reuse, 0x3, RZ, 0xc0, !PT ;  /* 0x000000035e5d7812 */ /* 0x040fe200078ec0ff */
[----:B------:R-:W-:Y:S01]  /*1320*/  UISETP.LT.AND UP0, UPT, UR43, 0x1, UPT ;  /* 0x000000012b00788c */ /* 0x000fe2000bf01270 */
[----:B------:R-:W-:Y:S01]  /*1330*/  LOP3.LUT R95, R94, 0x80, RZ, 0xc0, !PT ;  /* 0x000000805e5f7812 */ /* 0x000fe200078ec0ff */
[----:B------:R-:W-:Y:S01]  /*1340*/  IMAD R3, R14, -0x40, R3 ;  /* 0xffffffc00e037824 */ /* 0x000fe200078e0203 */
[----:B------:R-:W-:Y:S01]  /*1350*/  ULDC UR4, c[0x0][0x284] ;  /* 0x0000a10000047ab9 */ /* 0x000fe20000000800 */
[----:B--2---:R-:W-:Y:S01]  /*1360*/  SHF.L.U32 R5, R5, R92, RZ ;  /* 0x0000005c05057219 */ /* 0x004fe200000006ff */
[----:B------:R-:W-:Y:S01]  /*1370*/  USEL UR44, UR43, 0x1, UP0 ;  /* 0x000000012b2c7887 */ /* 0x000fe20008000000 */
[----:B------:R-:W-:Y:S01]  /*1380*/  IMAD R93, R93, -0x2, R4 ;  /* 0xfffffffe5d5d7824 */ /* 0x000fe200078e0204 */
[----:B------:R-:W-:Y:S01]  /*1390*/  LOP3.LUT R22, R22, R0, RZ, 0xfc, !PT ;  /* 0x0000000016167212 */ /* 0x000fe200078efcff */
[----:B------:R-:W-:Y:S01]  /*13a0*/  IMAD.SHL.U32 R94, R94, 0x2, RZ ;  /* 0x000000025e5e7824 */ /* 0x000fe200078e00ff */
[----:B------:R-:W-:Y:S01]  /*13b0*/  SHF.L.U32 R92, R7, R92, RZ ;  /* 0x0000005c075c7219 */ /* 0x000fe200000006ff */
[----:B------:R-:W-:Y:S01]  /*13c0*/  VIADD R98, R3, UR4 ;  /* 0x0000000403627c36 */ /* 0x000fe20008000000 */
[----:B------:R-:W-:Y:S01]  /*13d0*/  LOP3.LUT R103, R18, 0x1, RZ, 0xfc, !PT ;  /* 0x0000000112677812 */ /* 0x000fe200078efcff */
[----:B------:R-:W-:Y:S01]  /*13e0*/  IMAD.MOV.U32 R23, RZ, RZ, RZ ;  /* 0x000000ffff177224 */ /* 0x000fe200078e00ff */
[C---:B0-----:R-:W-:Y:S01]  /*13f0*/  SHF.L.U64.HI R91, R90.reuse, 0x3, R91 ;  /* 0x000000035a5b7819 */ /* 0x041fe2000001025b */
[----:B------:R-:W-:Y:S01]  /*1400*/  IMAD.SHL.U32 R90, R90, 0x8, RZ ;  /* 0x000000085a5a7824 */ /* 0x000fe200078e00ff */
[----:B------:R-:W-:Y:S01]  /*1410*/  SHF.R.U32.HI R95, RZ, 0x7, R95 ;  /* 0x00000007ff5f7819 */ /* 0x000fe2000001165f */
[----:B------:R-:W-:Y:S01]  /*1420*/  UIADD3 UR44, UR43, -UR44, URZ ;  /* 0x8000002c2b2c7290 */ /* 0x000fe2000fffe03f */
[----:B------:R-:W-:Y:S01]  /*1430*/  LOP3.LUT R97, RZ, R5, RZ, 0x33, !PT ;  /* 0x00000005ff617212 */ /* 0x000fe200078e33ff */
[----:B------:R-:W-:Y:S01]  /*1440*/  UMOV UR40, URZ ;  /* 0x0000003f00287c82 */ /* 0x000fe20008000000 */
[----:B------:R-:W-:Y:S01]  /*1450*/  UMOV UR42, URZ ;  /* 0x0000003f002a7c82 */ /* 0x000fe20008000000 */
[----:B-1----:R-:W-:-:S08]  /*1460*/  VIADD R96, R96, 0xffffffff ;  /* 0xffffffff60607836 */ /* 0x002fd00000000000 */
.L_x_164:
[----:B0-----:R-:W0:Y:S01]  /*1470*/  SHFL.IDX PT, R0, R95, RZ, 0x1f ;  /* 0x00001fff5f007589 */ /* 0x001e2200000e0000 */
[----:B-1----:R-:W1:Y:S01]  /*1480*/  S2UR UR7, SR_CgaCtaId ;  /* 0x00000000000779c3 */ /* 0x002e620000008800 */
[----:B------:R-:W-:Y:S01]  /*1490*/  UMOV UR6, 0x400 ;  /* 0x0000040000067882 */ /* 0x000fe20000000000 */
[----:B0-----:R-:W-:Y:S01]  /*14a0*/  R2UR UR4, R0 ;  /* 0x00000000000472ca */ /* 0x001fe200000e0000 */
[----:B-1----:R-:W-:-:S12]  /*14b0*/  ULEA UR6, UR7, UR6, 0x18 ;  /* 0x0000000607067291 */ /* 0x002fd8000f8ec03f */
[----:B------:R-:W-:-:S04]  /*14c0*/  ULEA.HI UR5, UR4, UR4, URZ, 0x1 ;  /* 0x0000000404057291 */ /* 0x000fc8000f8f083f */
[----:B------:R-:W-:-:S04]  /*14d0*/  ULOP3.LUT UR5, UR5, 0x7fffe, URZ, 0xc0, !UPT ;  /* 0x0007fffe05057892 */ /* 0x000fc8000f8ec03f */
[----:B------:R-:W-:-:S03]  /*14e0*/  UIADD3 UR5, UR4, -UR5, URZ ;  /* 0x8000000504057290 */ /* 0x000fc6000fffe03f */
[----:B------:R-:W-:Y:S01]  /*14f0*/  ULDC UR4, c[0x0][0x28c] ;  /* 0x0000a30000047ab9 */ /* 0x000fe20000000800 */
[----:B------:R-:W-:Y:S01]  /*1500*/  ULEA UR5, UR5, UR6, 0xd ;  /* 0x0000000605057291 */ /* 0x000fe2000f8e683f */
[----:B------:R-:W-:-:S03]  /*1510*/  ISETP.LT.AND P0, PT, RZ, UR4, PT ;  /* 0x00000004ff007c0c */ /* 0x000fc6000bf01270 */
[----:B------:R-:W-:-:S04]  /*1520*/  UIADD3 UR5, UR5, 0x180, URZ ;  /* 0x0000018005057890 */ /* 0x000fc8000fffe03f */
[----:B------:R-:W-:-:S04]  /*1530*/  USHF.R.U32.HI UR5, URZ, 0x4, UR5 ;  /* 0x000000043f057899 */ /* 0x000fc80008011605 */
[----:B------:R-:W-:Y:S02]  /*1540*/  ULOP3.LUT UR45, UR5, 0x3fff, URZ, 0xc0, !UPT ;  /* 0x00003fff052d7892 */ /* 0x000fe4000f8ec03f */
[----:B--2345:R-:W-:Y:S10]  /*1550*/  @P0 BRA `(.L_x_17) ;  /* 0x0000000000400947 */ /* 0x03cff40003800000 */
[----:B------:R-:W-:Y:S01]  /*1560*/  MOV R0, 0x0 ;  /* 0x0000000000007802 */ /* 0x000fe20000000f00 */
[----:B------:R-:W-:Y:S01]  /*1570*/  ULDC.64 UR4, c[0x4][0x68] ;  /* 0x01001a0000047ab9 */ /* 0x000fe20000000a00 */
[----:B------:R-:W-:Y:S01]  /*1580*/  ULDC.64 UR6, c[0x4][0x8] ;  /* 0x0100020000067ab9 */ /* 0x000fe20000000a00 */
[----:B------:R-:W-:Y:S01]  /*1590*/  IMAD.U32 R4, RZ, RZ, UR4 ;  /* 0x00000004ff047e24 */ /* 0x000fe2000f8e00ff */
[----:B------:R0:W1:Y:S01]  /*15a0*/  LDC.64 R14, c[0x4][R0] ;  /* 0x01000000000e7b82 */ /* 0x0000620000000a00 */
[----:B------:R-:W-:Y:S01]  /*15b0*/  IMAD.U32 R5, RZ, RZ, UR5 ;  /* 0x00000005ff057e24 */ /* 0x000fe2000f8e00ff */
[----:B------:R-:W-:Y:S01]  /*15c0*/  ULDC.64 UR4, c[0x4][0x70] ;  /* 0x01001c0000047ab9 */ /* 0x000fe20000000a00 */
[----:B------:R-:W-:Y:S02]  /*15d0*/  IMAD.U32 R10, RZ, RZ, UR6 ;  /* 0x00000006ff0a7e24 */ /* 0x000fe4000f8e00ff */
[----:B------:R-:W-:Y:S02]  /*15e0*/  IMAD.U32 R6, RZ, RZ, UR4 ;  /* 0x00000004ff067e24 */ /* 0x000fe4000f8e00ff */
[----:B------:R-:W-:-:S02]  /*15f0*/  IMAD.U32 R7, RZ, RZ, UR5 ;  /* 0x00000005ff077e24 */ /* 0x000fc4000f8e00ff */
[----:B------:R-:W-:Y:S02]  /*1600*/  IMAD.U32 R11, RZ, RZ, UR7 ;  /* 0x00000007ff0b7e24 */ /* 0x000fe4000f8e00ff */
[----:B------:R-:W-:Y:S02]  /*1610*/  IMAD.MOV.U32 R8, RZ, RZ, 0x1e1 ;  /* 0x000001e1ff087424 */ /* 0x000fe400078e00ff */
[----:B------:R-:W-:Y:S02]  /*1620*/  IMAD.MOV.U32 R12, RZ, RZ, 0x1 ;  /* 0x00000001ff0c7424 */ /* 0x000fe400078e00ff */
[----:B0-----:R-:W-:-:S07]  /*1630*/  IMAD.MOV.U32 R13, RZ, RZ, RZ ;  /* 0x000000ffff0d7224 */ /* 0x001fce00078e00ff */
[----:B------:R-:W-:-:S07]  /*1640*/  LEPC R20, `(.L_x_17) ;  /* 0x000000001014794e */ /* 0x000fce0000000000 */
[----:B-1---5:R-:W-:Y:S05]  /*1650*/  CALL.ABS.NOINC R14 ;  /* 0x000000000e007343 */ /* 0x022fea0003c00000 */
.L_x_17:
[----:B------:R-:W-:-:S13]  /*1660*/  ISETP.NE.AND P0, PT, R103, 0x3, PT ;  /* 0x000000036700780c */ /* 0x000fda0003f05270 */
[----:B------:R-:W-:Y:S05]  /*1670*/  @!P0 BRA `(.L_x_18) ;  /* 0x0000000000048947 */ /* 0x000fea0003800000 */
[----:B------:R-:W-:Y:S01]  /*1680*/  BPT.TRAP 0x1 ;  /* 0x000000040000795c */ /* 0x000fe20000300000 */
.L_x_18:
[----:B------:R-:W0:Y:S01]  /*1690*/  S2UR UR5, SR_CgaCtaId ;  /* 0x00000000000579c3 */ /* 0x000e220000008800 */
[----:B------:R-:W-:Y:S01]  /*16a0*/  UMOV UR4, 0x400 ;  /* 0x0000040000047882 */ /* 0x000fe20000000000 */
[----:B------:R-:W-:Y:S02]  /*16b0*/  IMAD.U32 R0, RZ, RZ, UR40 ;  /* 0x00000028ff007e24 */ /* 0x000fe4000f8e00ff */
[----:B------:R-:W-:-:S03]  /*16c0*/  IMAD.U32 R3, RZ, RZ, UR42 ;  /* 0x0000002aff037e24 */ /* 0x000fc6000f8e00ff */
[----:B------:R-:W-:Y:S01]  /*16d0*/  SHF.L.U32 R0, R0, 0x1f, RZ ;  /* 0x0000001f00007819 */ /* 0x000fe200000006ff */
[----:B0-----:R-:W-:-:S06]  /*16e0*/  ULEA UR4, UR5, UR4, 0x18 ;  /* 0x0000000405047291 */ /* 0x001fcc000f8ec03f */
[----:B------:R-:W-:-:S04]  /*16f0*/  IMAD.U32 R6, RZ, RZ, UR4 ;  /* 0x00000004ff067e24 */ /* 0x000fc8000f8e00ff */
[----:B------:R-:W-:-:S04]  /*1700*/  IMAD R3, R3, 0x8, R6 ;  /* 0x0000000803037824 */ /* 0x000fc800078e0206 */
[----:B------:R0:W1:Y:S01]  /*1710*/  SYNCS.PHASECHK.TRANS64.TRYWAIT P1, [R3+URZ], R0 ;  /* 0x00000000030075a7 */ /* 0x000062000802017f */
[----:B------:R-:W-:Y:S05]  /*1720*/  @!P0 BRA `(.L_x_19) ;  /* 0x0000000000048947 */ /* 0x000fea0003800000 */
[----:B------:R-:W-:Y:S01]  /*1730*/  BPT.TRAP 0x1 ;  /* 0x000000040000795c */ /* 0x000fe20000300000 */
.L_x_19:
[----:B------:R-:W-:-:S05]  /*1740*/  IMAD.U32 R4, RZ, RZ, UR44 ;  /* 0x0000002cff047e24 */ /* 0x000fca000f8e00ff */
[----:B------:R-:W-:Y:S01]  /*1750*/  ISETP.GE.AND P2, PT, R4, 0x1, PT ;  /* 0x000000010400780c */ /* 0x000fe20003f46270 */
[----:B-1----:R-:W-:-:S12]  /*1760*/  @P1 BRA `(.L_x_20) ;  /* 0x0000000000081947 */ /* 0x002fd80003800000 */
[----:B------:R-:W1:Y:S02]  /*1770*/  SYNCS.PHASECHK.TRANS64.TRYWAIT P1, [R3+URZ], R0 ;  /* 0x00000000030075a7 */ /* 0x000e64000802017f */
[----:B-1----:R-:W-:Y:S05]  /*1780*/  @!P1 BRA `(.L_x_21) ;  /* 0x00000068002c9947 */ /* 0x002fea0003800000 */
.L_x_20:
[----:B------:R-:W-:Y:S05]  /*1790*/  WARPSYNC.ALL ;  /* 0x0000000000007948 */ /* 0x000fea0003800000 */
[----:B------:R-:W-:Y:S01]  /*17a0*/  R2UR UR4, R6 ;  /* 0x00000000060472ca */ /* 0x000fe200000e0000 */
[----:B------:R-:W-:Y:S01]  /*17b0*/  ULEA UR5, UR42, UR45, 0xa ;  /* 0x0000002d2a057291 */ /* 0x000fe2000f8e503f */
[----:B------:R-:W-:Y:S01]  /*17c0*/  WARPGROUP.ARRIVE ;  /* 0x00000000000079c5 */ /* 0x000fe20000000000 */
[----:B------:R-:W-:Y:S01]  /*17d0*/  UMOV UR9, 0x40000040 ;  /* 0x4000004000097882 */ /* 0x000fe20000000000 */
[----:B------:R-:W-:-:S04]  /*17e0*/  UMOV UR11, 0x40000040 ;  /* 0x40000040000b7882 */ /* 0x000fc80000000000 */
[----:B------:R-:W-:-:S05]  /*17f0*/  UMOV UR8, UR5 ;  /* 0x0000000500087c82 */ /* 0x000fca0008000000 */
[----:B------:R-:W-:-:S04]  /*1800*/  UIADD3 UR4, UR4, 0x1c180, URZ ;  /* 0x0001c18004047890 */ /* 0x000fc8000fffe03f */
[----:B------:R-:W-:-:S04]  /*1810*/  USHF.R.U32.HI UR4, URZ, 0x4, UR4 ;  /* 0x000000043f047899 */ /* 0x000fc80008011604 */
[----:B------:R-:W-:-:S04]  /*1820*/  ULOP3.LUT UR4, UR4, 0x3fff, URZ, 0xc0, !UPT ;  /* 0x00003fff04047892 */ /* 0x000fc8000f8ec03f */
[----:B------:R-:W-:-:S04]  /*1830*/  ULOP3.LUT UR4, UR4, 0x2000000, URZ, 0xfc, !UPT ;  /* 0x0200000004047892 */ /* 0x000fc8000f8efc3f */
[----:B------:R-:W-:-:S07]  /*1840*/  ULEA UR6, UR42, UR4, 0xa ;  /* 0x000000042a067291 */ /* 0x000fce000f8e503f */
[----:B------:R-:W-:Y:S02]  /*1850*/  UMOV UR10, UR6 ;  /* 0x00000006000a7c82 */ /* 0x000fe40008000000 */
[----:B------:R-:W-:Y:S01]  /*1860*/  HGMMA.64x128x16.F32 R24, gdesc[UR8].tnspA.tnspB, RZ, !UPT, gsb0 ;  /* 0x61e00000081879f0 */ /* 0x000fe2000c0008ff */
[----:B------:R-:W-:Y:S02]  /*1870*/  UIADD3 UR8, UR5, 0x80, URZ ;  /* 0x0000008005087890 */ /* 0x000fe4000fffe03f */
[----:B------:R-:W-:Y:S01]  /*1880*/  UIADD3 UR10, UR6, 0x80, URZ ;  /* 0x00000080060a7890 */ /* 0x000fe2000fffe03f */
[----:B------:R-:W-:Y:S01]  /*1890*/  UMOV UR9, 0x40000040 ;  /* 0x4000004000097882 */ /* 0x000fe20000000000 */
[----:B------:R-:W-:Y:S01]  /*18a0*/  UMOV UR11, 0x40000040 ;  /* 0x40000040000b7882 */ /* 0x000fe20000000000 */
[----:B------:R-:W-:Y:S02]  /*18b0*/  WARPGROUP.DEPBAR.LE gsb0, 0x0 ;  /* 0x00008000000079c5 */ /* 0x000fe40000010000 */
[----:B------:R-:W-:-:S06]  /*18c0*/  WARPGROUP.ARRIVE ;  /* 0x00000000000079c5 */ /* 0x000fcc0000000000 */
[----:B------:R-:W-:Y:S01]  /*18d0*/  HGMMA.64x128x16.F32 R24, gdesc[UR8].tnspA.tnspB, R24, gsb0 ;  /* 0x61e00000081879f0 */ /* 0x000fe20008000818 */
        /* <DEDUP_REMOVED lines=13> */
[----:B------:R-:W-:Y:S03]  /*19b0*/  HGMMA.64x128x16.F32 R24, gdesc[UR8].tnspA.tnspB, R24, gsb0 ;  /* 0x61e00000081879f0 */ /* 0x000fe60008000818 */
[----:B------:R-:W-:Y:S02]  /*19c0*/  WARPGROUP.DEPBAR.LE gsb0, 0x0 ;  /* 0x00008000000079c5 */ /* 0x000fe40000010000 */
[----:B------:R-:W-:Y:S05]  /*19d0*/  @!P2 BRA `(.L_x_22) ;  /* 0x000000040028a947 */ /* 0x000fea0003800000 */
[----:B------:R-:W-:Y:S01]  /*19e0*/  UIADD3 UR5, UR42, 0x1, URZ ;  /* 0x000000012a057890 */ /* 0x000fe2000fffe03f */
[----:B01----:R-:W-:Y:S02]  /*19f0*/  IMAD.U32 R0, RZ, RZ, UR44 ;  /* 0x0000002cff007e24 */ /* 0x003fe4000f8e00ff */
[----:B------:R-:W-:Y:S01]  /*1a00*/  IMAD.U32 R3, RZ, RZ, UR42 ;  /* 0x0000002aff037e24 */ /* 0x000fe2000f8e00ff */
[----:B------:R-:W-:-:S04]  /*1a10*/  UISETP.NE.AND UP0, UPT, UR5, 0x7, UPT ;  /* 0x000000070500788c */ /* 0x000fc8000bf05270 */
[----:B------:R-:W-:Y:S02]  /*1a20*/  USEL UR6, URZ, 0x1, UP0 ;  /* 0x000000013f067887 */ /* 0x000fe40008000000 */
[----:B------:R-:W-:Y:S02]  /*1a30*/  USEL UR5, UR5, URZ, UP0 ;  /* 0x0000003f05057287 */ /* 0x000fe40008000000 */
[----:B------:R-:W-:-:S06]  /*1a40*/  ULOP3.LUT UR6, UR40, UR6, URZ, 0x3c, !UPT ;  /* 0x0000000628067292 */ /* 0x000fcc000f8e3c3f */
[----:B------:R-:W-:-:S07]  /*1a50*/  IMAD.U32 R7, RZ, RZ, UR6 ;  /* 0x00000006ff077e24 */ /* 0x000fce000f8e00ff */
.L_x_29:
[----:B------:R-:W-:Y:S05]  /*1a60*/  @!P0 BRA `(.L_x_23) ;  /* 0x0000000000048947 */ /* 0x000fea0003800000 */
[----:B------:R-:W-:Y:S01]  /*1a70*/  BPT.TRAP 0x1 ;  /* 0x000000040000795c */ /* 0x000fe20000300000 */
.L_x_23:
[----:B------:R-:W0:Y:S01]  /*1a80*/  S2UR UR7, SR_CgaCtaId ;  /* 0x00000000000779c3 */ /* 0x000e220000008800 */
[----:B------:R-:W-:Y:S01]  /*1a90*/  UMOV UR6, 0x400 ;  /* 0x0000040000067882 */ /* 0x000fe20000000000 */
[----:B------:R-:W-:Y:S01]  /*1aa0*/  IMAD.U32 R5, RZ, RZ, UR5 ;  /* 0x00000005ff057e24 */ /* 0x000fe2000f8e00ff */
[----:B------:R-:W-:Y:S01]  /*1ab0*/  SHF.L.U32 R4, R7, 0x1f, RZ ;  /* 0x0000001f07047819 */ /* 0x000fe200000006ff */
[----:B0-----:R-:W-:-:S06]  /*1ac0*/  ULEA UR6, UR7, UR6, 0x18 ;  /* 0x0000000607067291 */ /* 0x001fcc000f8ec03f */
[----:B------:R-:W-:-:S04]  /*1ad0*/  IMAD.U32 R6, RZ, RZ, UR6 ;  /* 0x00000006ff067e24 */ /* 0x000fc8000f8e00ff */
[----:B------:R-:W-:-:S04]  /*1ae0*/  IMAD R5, R5, 0x8, R6 ;  /* 0x0000000805057824 */ /* 0x000fc800078e0206 */
[----:B------:R0:W1:Y:S01]  /*1af0*/  SYNCS.PHASECHK.TRANS64.TRYWAIT P1, [R5+URZ], R4 ;  /* 0x00000004050075a7 */ /* 0x000062000802017f */
[----:B------:R-:W-:Y:S05]  /*1b00*/  @!P0 BRA `(.L_x_24) ;  /* 0x0000000000048947 */ /* 0x000fea0003800000 */
[----:B------:R-:W-:Y:S01]  /*1b10*/  BPT.TRAP 0x1 ;  /* 0x000000040000795c */ /* 0x000fe20000300000 */
.L_x_24:
[----:B-1----:R-:W-:Y:S05]  /*1b20*/  @P1 BRA `(.L_x_25) ;  /* 0x0000000000081947 */ /* 0x002fea0003800000 */
[----:B------:R-:W1:Y:S02]  /*1b30*/  SYNCS.PHASECHK.TRANS64.TRYWAIT P1, [R5+URZ], R4 ;  /* 0x00000004050075a7 */ /* 0x000e64000802017f */
[----:B-1----:R-:W-:Y:S05]  /*1b40*/  @!P1 BRA `(.L_x_26) ;  /* 0x0000006400509947 */ /* 0x002fea0003800000 */
.L_x_25:
[----:B------:R-:W-:Y:S01]  /*1b50*/  ULEA UR6, UR5, UR45, 0xa ;  /* 0x0000002d05067291 */ /* 0x000fe2000f8e503f */
[----:B------:R-:W-:Y:S01]  /*1b60*/  WARPGROUP.ARRIVE ;  /* 0x00000000000079c5 */ /* 0x000fe20000000000 */
[----:B------:R-:W-:Y:S01]  /*1b70*/  ULEA UR7, UR5, UR4, 0xa ;  /* 0x0000000405077291 */ /* 0x000fe2000f8e503f */
[----:B------:R-:W-:Y:S01]  /*1b80*/  UMOV UR9, 0x40000040 ;  /* 0x4000004000097882 */ /* 0x000fe20000000000 */
[----:B------:R-:W-:-:S03]  /*1b90*/  UMOV UR11, 0x40000040 ;  /* 0x40000040000b7882 */ /* 0x000fc60000000000 */
[----:B------:R-:W-:Y:S02]  /*1ba0*/  UMOV UR8, UR6 ;  /* 0x0000000600087c82 */ /* 0x000fe40008000000 */
[----:B------:R-:W-:Y:S02]  /*1bb0*/  UMOV UR10, UR7 ;  /* 0x00000007000a7c82 */ /* 0x000fe40008000000 */
[----:B------:R-:W-:Y:S01]  /*1bc0*/  HGMMA.64x128x16.F32 R24, gdesc[UR8].tnspA.tnspB, R24, gsb0 ;  /* 0x61e00000081879f0 */ /* 0x000fe20008000818 */
[----:B------:R-:W-:Y:S02]  /*1bd0*/  UIADD3 UR8, UR6, 0x80, URZ ;  /* 0x0000008006087890 */ /* 0x000fe4000fffe03f */
[----:B------:R-:W-:Y:S01]  /*1be0*/  UIADD3 UR10, UR7, 0x80, URZ ;  /* 0x00000080070a7890 */ /* 0x000fe2000fffe03f */
[----:B------:R-:W-:Y:S01]  /*1bf0*/  UMOV UR9, 0x40000040 ;  /* 0x4000004000097882 */ /* 0x000fe20000000000 */
[----:B------:R-:W-:Y:S01]  /*1c00*/  UMOV UR11, 0x40000040 ;  /* 0x40000040000b7882 */ /* 0x000fe20000000000 */
[----:B------:R-:W-:-:S02]  /*1c10*/  WARPGROUP.DEPBAR.LE gsb0, 0x0 ;  /* 0x00008000000079c5 */ /* 0x000fc40000010000 */
        /* <DEDUP_REMOVED lines=18> */
[----:B------:R-:W-:Y:S01]  /*1d40*/  BPT.TRAP 0x1 ;  /* 0x000000040000795c */ /* 0x000fe20000300000 */
.L_x_27:
[----:B------:R-:W-:-:S13]  /*1d50*/  ISETP.NE.AND P1, PT, R102, RZ, PT ;  /* 0x000000ff6600720c */ /* 0x000fda0003f25270 */
[----:B01----:R-:W-:-:S04]  /*1d60*/  @P1 IMAD R4, R3, 0x8, R6 ;  /* 0x0000000803041824 */ /* 0x003fc800078e0206 */
[----:B------:R-:W-:-:S05]  /*1d70*/  @P1 VIADD R4, R4, 0x38 ;  /* 0x0000003804041836 */ /* 0x000fca0000000000 */
[----:B------:R-:W-:-:S04]  /*1d80*/  @P1 PRMT R4, R19, 0x654, R4 ;  /* 0x0000065413041816 */ /* 0x000fc80000000004 */
[----:B------:R0:W-:Y:S01]  /*1d90*/  @P1 SYNCS.ARRIVE.TRANS64.RED.A1T0 RZ, [R4+URZ], RZ ;  /* 0x000000ff04ff19a7 */ /* 0x0001e2000810043f */
[----:B------:R-:W-:-:S13]  /*1da0*/  ISETP.GT.U32.AND P1, PT, R18, 0x1, PT ;  /* 0x000000011200780c */ /* 0x000fda0003f24070 */
[----:B0-----:R-:W-:Y:S05]  /*1db0*/  @P1 BRA `(.L_x_28) ;  /* 0x0000000000041947 */ /* 0x001fea0003800000 */
[----:B------:R-:W-:Y:S01]  /*1dc0*/  BPT.TRAP 0x1 ;  /* 0x000000040000795c */ /* 0x000fe20000300000 */
.L_x_28:
[----:B------:R-:W-:Y:S01]  /*1dd0*/  UIADD3 UR5, UR5, 0x1, URZ ;  /* 0x0000000105057890 */ /* 0x000fe2000fffe03f */
[C---:B------:R-:W-:Y:S01]  /*1de0*/  ISETP.GT.AND P2, PT, R0.reuse, 0x1, PT ;  /* 0x000000010000780c */ /* 0x040fe20003f44270 */
[----:B------:R-:W-:Y:S02]  /*1df0*/  VIADD R3, R3, 0x1 ;  /* 0x0000000103037836 */ /* 0x000fe40000000000 */
[----:B------:R-:W-:Y:S01]  /*1e00*/  UISETP.NE.AND UP0, UPT, UR5, 0x7, UPT ;  /* 0x000000070500788c */ /* 0x000fe2000bf05270 */
[----:B------:R-:W-:Y:S02]  /*1e10*/  VIADD R0, R0, 0xffffffff ;  /* 0xffffffff00007836 */ /* 0x000fe40000000000 */
[C---:B------:R-:W-:Y:S01]  /*1e20*/  ISETP.NE.AND P1, PT, R3.reuse, 0x7, PT ;  /* 0x000000070300780c */ /* 0x040fe20003f25270 */
[----:B------:R-:W-:Y:S02]  /*1e30*/  USEL UR6, URZ, 0x1, UP0 ;  /* 0x000000013f067887 */ /* 0x000fe40008000000 */
[----:B------:R-:W-:Y:S01]  /*1e40*/  USEL UR5, UR5, URZ, UP0 ;  /* 0x0000003f05057287 */ /* 0x000fe20008000000 */
[----:B------:R-:W-:-:S03]  /*1e50*/  SEL R3, R3, RZ, P1 ;  /* 0x000000ff03037207 */ /* 0x000fc60000800000 */
[----:B------:R-:W-:Y:S01]  /*1e60*/  LOP3.LUT R7, R7, UR6, RZ, 0x3c, !PT ;  /* 0x0000000607077c12 */ /* 0x000fe2000f8e3cff */
[----:B------:R-:W-:Y:S07]  /*1e70*/  @P2 BRA `(.L_x_29) ;  /* 0xfffffff800f82947 */ /* 0x000fee000383ffff */
.L_x_22:
[----:B01----:R-:W0:Y:S02]  /*1e80*/  LDC R0, c[0x0][0x28c] ;  /* 0x0000a300ff007b82 */ /* 0x003e240000000800 */
[----:B0-----:R-:W-:-:S13]  /*1e90*/  ISETP.GE.AND P1, PT, R0, 0x1, PT ;  /* 0x000000010000780c */ /* 0x001fda0003f26270 */
[----:B------:R-:W-:Y:S05]  /*1ea0*/  @!P1 BRA `(.L_x_30) ;  /* 0x0000000000509947 */ /* 0x000fea0003800000 */
[----:B------:R-:W-:Y:S05]  /*1eb0*/  @!P0 BRA `(.L_x_31) ;  /* 0x0000000000048947 */ /* 0x000fea0003800000 */
[----:B------:R-:W-:Y:S01]  /*1ec0*/  BPT.TRAP 0x1 ;  /* 0x000000040000795c */ /* 0x000fe20000300000 */
.L_x_31:
[----:B------:R-:W-:Y:S01]  /*1ed0*/  ISETP.NE.AND P1, PT, R102, RZ, PT ;  /* 0x000000ff6600720c */ /* 0x000fe20003f25270 */
[----:B------:R-:W-:Y:S01]  /*1ee0*/  BSSY B0, `(.L_x_32) ;  /* 0x000000e000007945 */ /* 0x000fe20003800000 */
[----:B------:R-:W-:-:S11]  /*1ef0*/  ISETP.GT.U32.AND P0, PT, R18, 0x1, PT ;  /* 0x000000011200780c */ /* 0x000fd60003f04070 */
[----:B------:R-:W-:Y:S05]  /*1f00*/  @!P1 BRA `(.L_x_33) ;  /* 0x00000000002c9947 */ /* 0x000fea0003800000 */
[----:B------:R-:W-:-:S04]  /*1f10*/  UIADD3 UR6, UR44, UR42, URZ ;  /* 0x0000002a2c067290 */ /* 0x000fc8000fffe03f */
[----:B------:R-:W-:-:S04]  /*1f20*/  UIMAD.WIDE.U32 UR4, UR6, 0x24924925, URZ ;  /* 0x24924925060478a5 */ /* 0x000fc8000f8e003f */
[----:B------:R-:W-:-:S04]  /*1f30*/  UIADD3 UR4, UR6, -UR5, URZ ;  /* 0x8000000506047290 */ /* 0x000fc8000fffe03f */
[----:B------:R-:W-:-:S04]  /*1f40*/  ULEA.HI UR4, UR4, UR5, URZ, 0x1f ;  /* 0x0000000504047291 */ /* 0x000fc8000f8ff83f */
[----:B------:R-:W-:-:S04]  /*1f50*/  USHF.R.U32.HI UR4, URZ, 0x2, UR4 ;  /* 0x000000023f047899 */ /* 0x000fc80008011604 */
[----:B------:R-:W-:-:S06]  /*1f60*/  UIMAD UR4, UR4, -0x7, UR6 ;  /* 0xfffffff9040478a4 */ /* 0x000fcc000f8e0206 */
[----:B------:R-:W-:-:S04]  /*1f70*/  IMAD.U32 R3, RZ, RZ, UR4 ;  /* 0x00000004ff037e24 */ /* 0x000fc8000f8e00ff */
[----:B------:R-:W-:-:S04]  /*1f80*/  IMAD R0, R3, 0x8, R6 ;  /* 0x0000000803007824 */ /* 0x000fc800078e0206 */
[----:B------:R-:W-:-:S05]  /*1f90*/  VIADD R0, R0, 0x38 ;  /* 0x0000003800007836 */ /* 0x000fca0000000000 */
[----:B------:R-:W-:-:S04]  /*1fa0*/  PRMT R0, R19, 0x654, R0 ;  /* 0x0000065413007816 */ /* 0x000fc80000000000 */
[----:B------:R0:W-:Y:S03]  /*1fb0*/  SYNCS.ARRIVE.TRANS64.RED.A1T0 RZ, [R0+URZ], RZ ;  /* 0x000000ff00ff79a7 */ /* 0x0001e6000810043f */
.L_x_33:
[----:B------:R-:W-:Y:S05]  /*1fc0*/  BSYNC B0 ;  /* 0x0000000000007941 */ /* 0x000fea0003800000 */
.L_x_32:
[----:B------:R-:W-:Y:S05]  /*1fd0*/  @P0 BRA `(.L_x_30) ;  /* 0x0000000000040947 */ /* 0x000fea0003800000 */
[----:B------:R-:W-:Y:S01]  /*1fe0*/  BPT.TRAP 0x1 ;  /* 0x000000040000795c */ /* 0x000fe20000300000 */
.L_x_30:
[----:B------:R-:W-:Y:S01]  /*1ff0*/  UISETP.GE.U32.AND UP1, UPT, UR43, 0x7, UPT ;  /* 0x000000072b00788c */ /* 0x000fe2000bf26070 */
[----:B------:R-:W-:Y:S01]  /*2000*/  IMAD.SHL.U32 R3, R100, 0x80, RZ ;  /* 0x0000008064037824 */ /* 0x000fe200078e00ff */
[----:B------:R-:W-:Y:S01]  /*2010*/  UIADD3 UR42, UR43, UR42, URZ ;  /* 0x0000002a2b2a7290 */ /* 0x000fe2000fffe03f */
[----:B------:R-:W-:Y:S01]  /*2020*/  SHF.R.S32.HI R13, RZ, 0x1f, R99 ;  /* 0x0000001fff0d7819 */ /* 0x000fe20000011463 */
[----:B------:R-:W-:Y:S01]  /*2030*/  ULDC UR10, c[0x0][0x288] ;  /* 0x0000a200000a7ab9 */ /* 0x000fe20000000800 */
[----:B------:R-:W-:Y:S01]  /*2040*/  IMAD.SHL.U32 R7, R101, 0x80, RZ ;  /* 0x0000008065077824 */ /* 0x000fe200078e00ff */
[C---:B------:R-:W-:Y:S01]  /*2050*/  LOP3.LUT R8, R3.reuse, 0x6, R94, 0xf8, !PT ;  /* 0x0000000603087812 */ /* 0x040fe200078ef85e */
[----:B------:R-:W-:Y:S01]  /*2060*/  UISETP.GT.U32.AND UP0, UPT, UR42, 0x6, UPT ;  /* 0x000000062a00788c */ /* 0x000fe2000bf04070 */
[----:B------:R-:W-:Y:S01]  /*2070*/  ISETP.GE.AND P0, PT, R3, UR10, PT ;  /* 0x0000000a03007c0c */ /* 0x000fe2000bf06270 */
[----:B------:R-:W-:Y:S01]  /*2080*/  ULDC.64 UR6, c[0x0][0x5d0] ;  /* 0x0001740000067ab9 */ /* 0x000fe20000000a00 */
[----:B------:R-:W-:Y:S01]  /*2090*/  ULDC UR11, c[0x0][0x284] ;  /* 0x0000a100000b7ab9 */ /* 0x000fe20000000800 */
[----:B------:R-:W-:Y:S01]  /*20a0*/  @UP1 UIMAD.WIDE.U32 UR4, UR42, 0x24924925, URZ ;  /* 0x249249252a0418a5 */ /* 0x000fe2000f8e003f */
[----:B------:R-:W-:Y:S01]  /*20b0*/  SHF.R.S32.HI R9, RZ, 0x1f, R8 ;  /* 0x0000001fff097819 */ /* 0x000fe20000011408 */
[----:B0-----:R-:W-:Y:S01]  /*20c0*/  IMAD R0, R13, UR6, RZ ;  /* 0x000000060d007c24 */ /* 0x001fe2000f8e02ff */
[----:B------:R-:W-:Y:S01]  /*20d0*/  UISETP.LT.U32.AND UP0, UPT, UR43, 0x7, UP0 ;  /* 0x000000072b00788c */ /* 0x000fe20008701070 */
[----:B------:R-:W-:Y:S01]  /*20e0*/  ISETP.GE.OR P0, PT, R7, UR11, P0 ;  /* 0x0000000b07007c0c */ /* 0x000fe20008706670 */
[----:B------:R-:W-:Y:S01]  /*20f0*/  @UP1 UIADD3 UR4, UR42, -UR5, URZ ;  /* 0x800000052a041290 */ /* 0x000fe2000fffe03f */
[C---:B------:R-:W-:Y:S01]  /*2100*/  IMAD R11, R99.reuse, UR7, R0 ;  /* 0x00000007630b7c24 */ /* 0x040fe2000f8e0200 */
[----:B------:R-:W-:Y:S01]  /*2110*/  ULDC.64 UR8, c[0x0][0x5c8] ;  /* 0x0001720000087ab9 */ /* 0x000fe20000000a00 */
[----:B------:R-:W-:Y:S01]  /*2120*/  IMAD.WIDE.U32 R4, R99, UR6, R8 ;  /* 0x0000000663047c25 */ /* 0x000fe2000f8e0008 */
[----:B------:R-:W-:-:S02]  /*2130*/  USEL UR6, URZ, 0x1, !UP0 ;  /* 0x000000013f067887 */ /* 0x000fc4000c000000 */
[----:B------:R-:W-:Y:S01]  /*2140*/  @UP1 ULEA.HI UR4, UR4, UR5, URZ, 0x1f ;  /* 0x0000000504041291 */ /* 0x000fe2000f8ff83f */
[----:B------:R-:W-:Y:S01]  /*2150*/  IMAD.WIDE R100, R101, 0x80, R22 ;  /* 0x0000008065647825 */ /* 0x000fe200078e0216 */
[----:B------:R-:W-:Y:S02]  /*2160*/  ULOP3.LUT UR40, UR40, UR6, URZ, 0x3c, !UPT ;  /* 0x0000000628287292 */ /* 0x000fe4000f8e3c3f */
[----:B------:R-:W-:Y:S01]  /*2170*/  @UP1 USHF.R.U32.HI UR4, URZ, 0x2, UR4 ;  /* 0x000000023f041899 */ /* 0x000fe20008011604 */
[----:B------:R-:W-:Y:S02]  /*2180*/  IMAD.IADD R5, R5, 0x1, R11 ;  /* 0x0000000105057824 */ /* 0x000fe400078e020b */
[----:B------:R-:W-:Y:S01]  /*2190*/  IMAD R11, R101, UR8, RZ ;  /* 0x00000008650b7c24 */ /* 0x000fe2000f8e02ff */
[----:B------:R-:W-:Y:S01]  /*21a0*/  @UP1 ULOP3.LUT UR40, UR40, 0x1, UR4, 0x78, !UPT ;  /* 0x0000000128281892 */ /* 0x000fe2000f8e7804 */
[----:B------:R-:W-:-:S04]  /*21b0*/  IMAD.WIDE.U32 R104, R100, UR8, R4 ;  /* 0x0000000864687c25 */ /* 0x000fc8000f8e0004 */
[----:B------:R-:W-:Y:S02]  /*21c0*/  IMAD R11, R100, UR9, R11 ;  /* 0x00000009640b7c24 */ /* 0x000fe4000f8e020b */
[----:B------:R-:W-:Y:S01]  /*21d0*/  IMAD.MOV.U32 R0, RZ, RZ, -0x1 ;  /* 0xffffffffff007424 */ /* 0x000fe200078e00ff */
[----:B------:R-:W-:Y:S06]  /*21e0*/  @P0 BRA `(.L_x_34) ;  /* 0x0000004000040947 */ /* 0x000fec0003800000 */
[----:B-----5:R-:W-:Y:S01]  /*21f0*/  FSETP.NEU.AND P1, PT, R89, RZ, PT ;  /* 0x000000ff5900720b */ /* 0x020fe20003f2d000 */
[----:B------:R-:W-:Y:S01]  /*2200*/  IMAD.IADD R4, R93, 0x1, -R3 ;  /* 0x000000015d047824 */ /* 0x000fe200078e0a03 */
[----:B------:R-:W-:Y:S01]  /*2210*/  BSSY B0, `(.L_x_34) ;  /* 0x00003fe000007945 */ /* 0x000fe20003800000 */
[----:B------:R-:W-:Y:S02]  /*2220*/  IMAD.IADD R3, R98, 0x1, -R7 ;  /* 0x0000000162037824 */ /* 0x000fe400078e0a07 */
[----:B------:R-:W-:Y:S01]  /*2230*/  IMAD.IADD R115, R105, 0x1, R11 ;  /* 0x0000000169737824 */ /* 0x000fe200078e020b */
[----:B------:R-:W-:-:S04]  /*2240*/  ISETP.GT.AND P0, PT, R4, RZ, PT ;  /* 0x000000ff0400720c */ /* 0x000fc80003f04270 */
[----:B------:R-:W-:-:S03]  /*2250*/  ISETP.GT.AND P3, PT, R3, RZ, P0 ;  /* 0x000000ff0300720c */ /* 0x000fc60000764270 */
[----:B------:R-:W-:Y:S10]  /*2260*/  @!P1 BRA `(.L_x_35) ;  /* 0x0000002c00289947 */ /* 0x000ff40003800000 */
[----:B------:R-:W0:Y:S01]  /*2270*/  LDC.64 R108, c[0x0][0x5b8] ;  /* 0x00016e00ff6c7b82 */ /* 0x000e220000000a00 */
[----:B------:R-:W-:-:S07]  /*2280*/  ULDC.64 UR4, c[0x0][0x5c0] ;  /* 0x0001700000047ab9 */ /* 0x000fce0000000a00 */
[----:B------:R-:W1:Y:S08]  /*2290*/  LDC.64 R110, c[0x0][0x5b0] ;  /* 0x00016c00ff6e7b82 */ /* 0x000e700000000a00 */
[----:B------:R-:W2:Y:S01]  /*22a0*/  LDC.64 R112, c[0x0][0x5a8] ;  /* 0x00016a00ff707b82 */ /* 0x000ea20000000a00 */
[-C--:B0-----:R-:W-:Y:S02]  /*22b0*/  IMAD R6, R13, R108.reuse, RZ ;  /* 0x0000006c0d067224 */ /* 0x081fe400078e02ff */
[----:B------:R-:W-:-:S04]  /*22c0*/  IMAD.WIDE.U32 R106, R99, R108, R8 ;  /* 0x0000006c636a7225 */ /* 0x000fc800078e0008 */
[----:B------:R-:W-:Y:S02]  /*22d0*/  IMAD R105, R99, R109, R6 ;  /* 0x0000006d63697224 */ /* 0x000fe400078e0206 */
[-C--:B-1----:R-:W-:Y:S02]  /*22e0*/  IMAD R5, R101, R110.reuse, RZ ;  /* 0x0000006e65057224 */ /* 0x082fe400078e02ff */
[----:B------:R-:W-:Y:S02]  /*22f0*/  IMAD.IADD R13, R107, 0x1, R105 ;  /* 0x000000016b0d7824 */ /* 0x000fe400078e0269 */
[----:B------:R-:W-:Y:S02]  /*2300*/  IMAD.MOV.U32 R12, RZ, RZ, R106 ;  /* 0x000000ffff0c7224 */ /* 0x000fe400078e006a */
[C---:B------:R-:W-:Y:S02]  /*2310*/  IMAD R109, R100.reuse, R111, R5 ;  /* 0x0000006f646d7224 */ /* 0x040fe400078e0205 */
[----:B------:R-:W-:-:S04]  /*2320*/  IMAD.WIDE.U32 R6, R100, R110, R12 ;  /* 0x0000006e64067225 */ /* 0x000fc800078e000c */
[----:B------:R-:W-:Y:S01]  /*2330*/  IMAD.IADD R5, R7, 0x1, R109 ;  /* 0x0000000107057824 */ /* 0x000fe200078e026d */
[----:B--2---:R-:W-:-:S04]  /*2340*/  LEA R14, P1, R6, R112, 0x1 ;  /* 0x00000070060e7211 */ /* 0x004fc800078208ff */
[----:B------:R-:W-:-:S05]  /*2350*/  LEA.HI.X R15, R6, R113, R5, 0x1, P1 ;  /* 0x00000071060f7211 */ /* 0x000fca00008f0c05 */
[----:B------:R0:W2:Y:S01]  /*2360*/  @P3 LDG.E.LTC128B.U16 R5, desc[UR36][R14.64] ;  /* 0x000000240e053981 */ /* 0x0000a2000c1e1520 */
[----:B------:R-:W-:Y:S01]  /*2370*/  IMAD.WIDE.U32 R6, R100, R110, R8 ;  /* 0x0000006e64067225 */ /* 0x000fe200078e0008 */
[----:B------:R-:W-:Y:S03]  /*2380*/  BSSY B1, `(.L_x_36) ;  /* 0x0000013000017945 */ /* 0x000fe60003800000 */
[----:B------:R-:W-:Y:S02]  /*2390*/  IMAD.IADD R7, R109, 0x1, R7 ;  /* 0x000000016d077824 */ /* 0x000fe400078e0207 */
[----:B------:R-:W-:Y:S01]  /*23a0*/  IMAD.WIDE.U32 R20, R99, R108, R6 ;  /* 0x0000006c63147225 */ /* 0x000fe200078e0006 */
[----:B0-----:R-:W-:-:S03]  /*23b0*/  SHF.L.U64.HI R15, R110, 0x3, R111 ;  /* 0x000000036e0f7819 */ /* 0x001fc6000001026f */
[----:B------:R-:W-:Y:S01]  /*23c0*/  IMAD.IADD R7, R105, 0x1, R21 ;  /* 0x0000000169077824 */ /* 0x000fe200078e0215 */
[----:B------:R-:W-:Y:S01]  /*23d0*/  LEA R6, P4, R20, R112, 0x1 ;  /* 0x0000007014067211 */ /* 0x000fe200078808ff */
[----:B------:R-:W-:-:S03]  /*23e0*/  IMAD.SHL.U32 R14, R110, 0x8, RZ ;  /* 0x000000086e0e7824 */ /* 0x000fc600078e00ff */
[----:B------:R-:W-:Y:S01]  /*23f0*/  LEA.HI.X R7, R20, R113, R7, 0x1, P4 ;  /* 0x0000007114077211 */ /* 0x000fe200020f0c07 */
[----:B--2---:R-:W-:-:S05]  /*2400*/  HADD2.F32 R10, -RZ, R5.H0_H0 ;  /* 0x20000005ff0a7230 */ /* 0x004fca0000004100 */
[----:B------:R-:W-:Y:S01]  /*2410*/  FMUL R11, R10, R89 ;  /* 0x000000590a0b7220 */ /* 0x000fe20000400000 */
[----:B------:R-:W-:-:S03]  /*2420*/  LEA R10, P1, R104, UR4, 0x1 ;  /* 0x00000004680a7c11 */ /* 0x000fc6000f8208ff */
[----:B------:R-:W-:Y:S01]  /*2430*/  FFMA R24, R24, R88, R11 ;  /* 0x0000005818187223 */ /* 0x000fe2000000000b */
[----:B------:R-:W-:Y:S02]  /*2440*/  LEA.HI.X R11, R104, UR5, R115, 0x1, P1 ;  /* 0x00000005680b7c11 */ /* 0x000fe400088f0c73 */
[----:B------:R-:W-:Y:S02]  /*2450*/  ISETP.GT.AND P1, PT, R4, 0x1, PT ;  /* 0x000000010400780c */ /* 0x000fe40003f24270 */
[----:B------:R-:W-:Y:S02]  /*2460*/  F2FP.F16.F32.PACK_AB R24, RZ, R24 ;  /* 0x00000018ff18723e */ /* 0x000fe400000000ff */
[----:B------:R-:W-:-:S03]  /*2470*/  ISETP.GT.AND P2, PT, R3, RZ, P1 ;  /* 0x000000ff0300720c */ /* 0x000fc60000f44270 */
[----:B------:R0:W-:Y:S10]  /*2480*/  @P3 STG.E.U16 desc[UR36][R10.64], R24 ;  /* 0x000000180a003986 */ /* 0x0001f4000c101524 */
[----:B------:R-:W-:Y:S05]  /*2490*/  @!P2 BRA `(.L_x_37) ;  /* 0x000000000004a947 */ /* 0x000fea0003800000 */
[----:B------:R1:W5:Y:S02]  /*24a0*/  LDG.E.LTC128B.U16 R5, desc[UR36][R6.64+0x2] ;  /* 0x0000022406057981 */ /* 0x000364000c1e1520 */
.L_x_37:
[----:B------:R-:W-:Y:S05]  /*24b0*/  BSYNC B1 ;  /* 0x0000000000017941 */ /* 0x000fea0003800000 */
.L_x_36:
[----:B-----5:R-:W-:Y:S01]  /*24c0*/  HADD2.F32 R12, -RZ, R5.H0_H0 ;  /* 0x20000005ff0c7230 */ /* 0x020fe20000004100 */
[----:B------:R-:W-:Y:S01]  /*24d0*/  ISETP.GT.AND P0, PT, R3, 0x8, P0 ;  /* 0x000000080300780c */ /* 0x000fe20000704270 */
[----:B------:R-:W-:Y:S01]  /*24e0*/  IMAD.WIDE.U32 R20, R100, R110, R14 ;  /* 0x0000006e64147225 */ /* 0x000fe200078e000e */
[----:B0-----:R-:W-:-:S03]  /*24f0*/  PRMT R24, R5, 0x7610, R24 ;  /* 0x0000761005187816 */ /* 0x001fc60000000018 */
[----:B------:R-:W-:Y:S01]  /*2500*/  FMUL R12, R12, R89 ;  /* 0x000000590c0c7220 */ /* 0x000fe20000400000 */
[----:B------:R-:W-:Y:S01]  /*2510*/  IMAD.IADD R109, R109, 0x1, R21 ;  /* 0x000000016d6d7824 */ /* 0x000fe200078e0215 */
[----:B------:R-:W-:Y:S02]  /*2520*/  IADD3 R106, P3, R106, R20, RZ ;  /* 0x000000146a6a7210 */ /* 0x000fe40007f7e0ff */
[----:B------:R-:W-:-:S03]  /*2530*/  FFMA R12, R25, R88, R12 ;  /* 0x00000058190c7223 */ /* 0x000fc6000000000c */
[----:B------:R-:W-:Y:S01]  /*2540*/  IMAD.X R13, R109, 0x1, R13, P3 ;  /* 0x000000016d0d7824 */ /* 0x000fe200018e060d */
[C---:B------:R-:W-:Y:S02]  /*2550*/  LEA R14, P3, R106.reuse, R112, 0x1 ;  /* 0x000000706a0e7211 */ /* 0x040fe400078608ff */
[----:B------:R-:W-:Y:S02]  /*2560*/  F2FP.F16.F32.PACK_AB R12, RZ, R12 ;  /* 0x0000000cff0c723e */ /* 0x000fe400000000ff */
[----:B------:R-:W-:Y:S02]  /*2570*/  LEA.HI.X R15, R106, R113, R13, 0x1, P3 ;  /* 0x000000716a0f7211 */ /* 0x000fe400018f0c0d */
[----:B------:R-:W-:-:S05]  /*2580*/  PRMT R21, R12, 0x7610, R21 ;  /* 0x000076100c157816 */ /* 0x000fca0000000015 */
[----:B------:R0:W-:Y:S04]  /*2590*/  @P2 STG.E.U16 desc[UR36][R10.64+0x2], R21 ;  /* 0x000002150a002986 */ /* 0x0001e8000c101524 */
[----:B------:R-:W2:Y:S01]  /*25a0*/  @P0 LDG.E.LTC128B.U16 R24, desc[UR36][R14.64] ;  /* 0x000000240e180981 */ /* 0x000ea2000c1e1520 */
[----:B------:R-:W-:Y:S01]  /*25b0*/  IADD3 R20, P2, R8, R20, RZ ;  /* 0x0000001408147210 */ /* 0x000fe20007f5e0ff */
[----:B------:R-:W-:Y:S01]  /*25c0*/  BSSY B1, `(.L_x_38) ;  /* 0x0000011000017945 */ /* 0x000fe20003800000 */
[C---:B------:R-:W-:Y:S02]  /*25d0*/  SHF.L.U64.HI R13, R90.reuse, 0x1, R91 ;  /* 0x000000015a0d7819 */ /* 0x040fe4000001025b */
[----:B------:R-:W-:Y:S01]  /*25e0*/  ISETP.GT.AND P1, PT, R3, 0x8, P1 ;  /* 0x000000080300780c */ /* 0x000fe20000f24270 */
[----:B0-----:R-:W-:Y:S01]  /*25f0*/  IMAD.X R21, R9, 0x1, R109, P2 ;  /* 0x0000000109157824 */ /* 0x001fe200010e066d */
[----:B------:R-:W-:Y:S01]  /*2600*/  LEA R12, P2, R90, R10, 0x1 ;  /* 0x0000000a5a0c7211 */ /* 0x000fe200078408ff */
[----:B------:R-:W-:-:S04]  /*2610*/  IMAD.WIDE.U32 R20, R99, R108, R20 ;  /* 0x0000006c63147225 */ /* 0x000fc800078e0014 */
[----:B------:R-:W-:Y:S02]  /*2620*/  IMAD.X R13, R13, 0x1, R11, P2 ;  /* 0x000000010d0d7824 */ /* 0x000fe400010e060b */
[----:B------:R-:W-:Y:S02]  /*2630*/  IMAD.IADD R9, R105, 0x1, R21 ;  /* 0x0000000169097824 */ /* 0x000fe400078e0215 */
[----:B--2---:R-:W-:-:S05]  /*2640*/  HADD2.F32 R8, -RZ, R24.H0_H0 ;  /* 0x20000018ff087230 */ /* 0x004fca0000004100 */
[----:B------:R-:W-:Y:S01]  /*2650*/  FMUL R5, R8, R89 ;  /* 0x0000005908057220 */ /* 0x000fe20000400000 */
[----:B------:R-:W-:-:S03]  /*2660*/  LEA R8, P3, R20, R112, 0x1 ;  /* 0x0000007014087211 */ /* 0x000fc600078608ff */
[----:B------:R-:W-:Y:S01]  /*2670*/  FFMA R5, R26, R88, R5 ;  /* 0x000000581a057223 */ /* 0x000fe20000000005 */
[----:B------:R-:W-:-:S04]  /*2680*/  LEA.HI.X R9, R20, R113, R9, 0x1, P3 ;  /* 0x0000007114097211 */ /* 0x000fc800018f0c09 */
[----:B------:R-:W-:-:S05]  /*2690*/  F2FP.F16.F32.PACK_AB R5, RZ, R5 ;  /* 0x00000005ff05723e */ /* 0x000fca00000000ff */
[----:B------:R0:W-:Y:S01]  /*26a0*/  @P0 STG.E.U16 desc[UR36][R12.64], R5 ;  /* 0x000000050c000986 */ /* 0x0001e2000c101524 */
[----:B------:R-:W-:Y:S05]  /*26b0*/  @!P1 BRA `(.L_x_39) ;  /* 0x0000000000049947 */ /* 0x000fea0003800000 */
[----:B------:R2:W5:Y:S02]  /*26c0*/  LDG.E.LTC128B.U16 R24, desc[UR36][R8.64+0x2] ;  /* 0x0000022408187981 */ /* 0x000564000c1e1520 */
.L_x_39:
[----:B------:R-:W-:Y:S05]  /*26d0*/  BSYNC B1 ;  /* 0x0000000000017941 */ /* 0x000fea0003800000 */
.L_x_38:
[----:B-----5:R-:W-:Y:S01]  /*26e0*/  HADD2.F32 R14, -RZ, R24.H0_H0 ;  /* 0x20000018ff0e7230 */ /* 0x020fe20000004100 */
[----:B------:R-:W-:Y:S01]  /*26f0*/  ISETP.GT.AND P0, PT, R4, 0x8, PT ;  /* 0x000000080400780c */ /* 0x000fe20003f04270 */
[----:B------:R-:W-:Y:S03]  /*2700*/  BSSY B1, `(.L_x_40) ;  /* 0x0000008000017945 */ /* 0x000fe60003800000 */
[----:B------:R-:W-:Y:S01]  /*2710*/  FMUL R14, R14, R89 ;  /* 0x000000590e0e7220 */ /* 0x000fe20000400000 */
[----:B------:R-:W-:-:S03]  /*2720*/  ISETP.GT.AND P2, PT, R3, RZ, P0 ;  /* 0x000000ff0300720c */ /* 0x000fc60000744270 */
[----:B------:R-:W-:-:S05]  /*2730*/  FFMA R14, R27, R88, R14 ;  /* 0x000000581b0e7223 */ /* 0x000fca000000000e */
[----:B------:R-:W-:-:S05]  /*2740*/  F2FP.F16.F32.PACK_AB R14, RZ, R14 ;  /* 0x0000000eff0e723e */ /* 0x000fca00000000ff */
[----:B------:R3:W-:Y:S01]  /*2750*/  @P1 STG.E.U16 desc[UR36][R12.64+0x2], R14 ;  /* 0x0000020e0c001986 */ /* 0x0007e2000c101524 */
[----:B------:R-:W-:Y:S05]  /*2760*/  @!P2 BRA `(.L_x_41) ;  /* 0x000000000004a947 */ /* 0x000fea0003800000 */
[----:B------:R4:W5:Y:S02]  /*2770*/  LDG.E.LTC128B.U16 R24, desc[UR36][R6.64+0x10] ;  /* 0x0000102406187981 */ /* 0x000964000c1e1520 */
.L_x_41:
[----:B------:R-:W-:Y:S05]  /*2780*/  BSYNC B1 ;  /* 0x0000000000017941 */ /* 0x000fea0003800000 */
.L_x_40:
[----:B---3-5:R-:W-:Y:S01]  /*2790*/  HADD2.F32 R14, -RZ, R24.H0_H0 ;  /* 0x20000018ff0e7230 */ /* 0x028fe20000004100 */
[----:B------:R-:W-:Y:S01]  /*27a0*/  ISETP.GT.AND P1, PT, R4, 0x9, PT ;  /* 0x000000090400780c */ /* 0x000fe20003f24270 */
[----:B------:R-:W-:Y:S03]  /*27b0*/  BSSY B1, `(.L_x_42) ;  /* 0x0000008000017945 */ /* 0x000fe60003800000 */
[----:B0-----:R-:W-:Y:S01]  /*27c0*/  FMUL R5, R14, R89 ;  /* 0x000000590e057220 */ /* 0x001fe20000400000 */
[----:B------:R-:W-:-:S03]  /*27d0*/  ISETP.GT.AND P3, PT, R3, RZ, P1 ;  /* 0x000000ff0300720c */ /* 0x000fc60000f64270 */
[----:B------:R-:W-:-:S05]  /*27e0*/  FFMA R5, R28, R88, R5 ;  /* 0x000000581c057223 */ /* 0x000fca0000000005 */
[----:B------:R-:W-:-:S05]  /*27f0*/  F2FP.F16.F32.PACK_AB R5, RZ, R5 ;  /* 0x00000005ff05723e */ /* 0x000fca00000000ff */
[----:B------:R0:W-:Y:S01]  /*2800*/  @P2 STG.E.U16 desc[UR36][R10.64+0x10], R5 ;  /* 0x000010050a002986 */ /* 0x0001e2000c101524 */
[----:B------:R-:W-:Y:S05]  /*2810*/  @!P3 BRA `(.L_x_43) ;  /* 0x000000000004b947 */ /* 0x000fea0003800000 */
[----:B------:R3:W5:Y:S02]  /*2820*/  LDG.E.LTC128B.U16 R24, desc[UR36][R6.64+0x12] ;  /* 0x0000122406187981 */ /* 0x000764000c1e1520 */
.L_x_43:
[----:B------:R-:W-:Y:S05]  /*2830*/  BSYNC B1 ;  /* 0x0000000000017941 */ /* 0x000fea0003800000 */
.L_x_42:
[----:B-----5:R-:W-:Y:S01]  /*2840*/  HADD2.F32 R14, -RZ, R24.H0_H0 ;  /* 0x20000018ff0e7230 */ /* 0x020fe20000004100 */
[----:B------:R-:W-:Y:S01]  /*2850*/  ISETP.GT.AND P0, PT, R3, 0x8, P0 ;  /* 0x000000080300780c */ /* 0x000fe20000704270 */
[----:B------:R-:W-:Y:S03]  /*2860*/  BSSY B1, `(.L_x_44) ;  /* 0x0000007000017945 */ /* 0x000fe60003800000 */
[----:B------:R-:W-:-:S04]  /*2870*/  FMUL R14, R14, R89 ;  /* 0x000000590e0e7220 */ /* 0x000fc80000400000 */
[----:B------:R-:W-:-:S05]  /*2880*/  FFMA R14, R29, R88, R14 ;  /* 0x000000581d0e7223 */ /* 0x000fca000000000e */
[----:B------:R-:W-:-:S05]  /*2890*/  F2FP.F16.F32.PACK_AB R14, RZ, R14 ;  /* 0x0000000eff0e723e */ /* 0x000fca00000000ff */
[----:B------:R0:W-:Y:S01]  /*28a0*/  @P3 STG.E.U16 desc[UR36][R10.64+0x12], R14 ;  /* 0x0000120e0a003986 */ /* 0x0001e2000c101524 */
[----:B------:R-:W-:Y:S05]  /*28b0*/  @!P0 BRA `(.L_x_45) ;  /* 0x0000000000048947 */ /* 0x000fea0003800000 */
[----:B------:R0:W5:Y:S02]  /*28c0*/  LDG.E.LTC128B.U16 R24, desc[UR36][R8.64+0x10] ;  /* 0x0000102408187981 */ /* 0x000164000c1e1520 */
.L_x_45:
[----:B------:R-:W-:Y:S05]  /*28d0*/  BSYNC B1 ;  /* 0x0000000000017941 */ /* 0x000fea0003800000 */
.L_x_44:
[----:B0----5:R-:W-:Y:S01]  /*28e0*/  HADD2.F32 R14, -RZ, R24.H0_H0 ;  /* 0x20000018ff0e7230 */ /* 0x021fe20000004100 */
        /* <DEDUP_REMOVED lines=8> */
.L_x_47:
[----:B------:R-:W-:Y:S05]  /*2970*/  BSYNC B1 ;  /* 0x0000000000017941 */ /* 0x000fea0003800000 */
.L_x_46:
        /* <DEDUP_REMOVED lines=10> */
.L_x_49:
[----:B------:R-:W-:Y:S05]  /*2a20*/  BSYNC B1 ;  /* 0x0000000000017941 */ /* 0x000fea0003800000 */
.L_x_48:
[----:B0----5:R-:W-:Y:S01]  /*2a30*/  HADD2.F32 R14, -RZ, R24.H0_H0 ;  /* 0x20000018ff0e7230 */ /* 0x021fe20000004100 */
        /* <DEDUP_REMOVED lines=9> */
.L_x_51:
[----:B------:R-:W-:Y:S05]  /*2ad0*/  BSYNC B1 ;  /* 0x0000000000017941 */ /* 0x000fea0003800000 */
.L_x_50:
        /* <DEDUP_REMOVED lines=9> */
.L_x_53:
[----:B------:R-:W-:Y:S05]  /*2b70*/  BSYNC B1 ;  /* 0x0000000000017941 */ /* 0x000fea0003800000 */
.L_x_52:
        /* <DEDUP_REMOVED lines=9> */
.L_x_55:
[----:B------:R-:W-:Y:S05]  /*2c10*/  BSYNC B1 ;  /* 0x0000000000017941 */ /* 0x000fea0003800000 */
.L_x_54:
        /* <DEDUP_REMOVED lines=10> */
.L_x_57:
[----:B------:R-:W-:Y:S05]  /*2cc0*/  BSYNC B1 ;  /* 0x0000000000017941 */ /* 0x000fea0003800000 */
.L_x_56:
        /* <DEDUP_REMOVED lines=10> */
.L_x_59:
[----:B------:R-:W-:Y:S05]  /*2d70*/  BSYNC B1 ;  /* 0x0000000000017941 */ /* 0x000fea0003800000 */
.L_x_58:
        /* <DEDUP_REMOVED lines=9> */
.L_x_61:
[----:B------:R-:W-:Y:S05]  /*2e10*/  BSYNC B1 ;  /* 0x0000000000017941 */ /* 0x000fea0003800000 */
.L_x_60:
        /* <DEDUP_REMOVED lines=9> */
.L_x_63:
[----:B------:R-:W-:Y:S05]  /*2eb0*/  BSYNC B1 ;  /* 0x0000000000017941 */ /* 0x000fea0003800000 */
.L_x_62:
        /* <DEDUP_REMOVED lines=10> */
.L_x_65:
[----:B------:R-:W-:Y:S05]  /*2f60*/  BSYNC B1 ;  /* 0x0000000000017941 */ /* 0x000fea0003800000 */
.L_x_64:
        /* <DEDUP_REMOVED lines=10> */
.L_x_67:
[----:B------:R-:W-:Y:S05]  /*3010*/  BSYNC B1 ;  /* 0x0000000000017941 */ /* 0x000fea0003800000 */
.L_x_66:
        /* <DEDUP_REMOVED lines=9> */
.L_x_69:
[----:B------:R-:W-:Y:S05]  /*30b0*/  BSYNC B1 ;  /* 0x0000000000017941 */ /* 0x000fea0003800000 */
.L_x_68:
        /* <DEDUP_REMOVED lines=9> */
.L_x_71:
[----:B------:R-:W-:Y:S05]  /*3150*/  BSYNC B1 ;  /* 0x0000000000017941 */ /* 0x000fea0003800000 */
.L_x_70:
        /* <DEDUP_REMOVED lines=10> */
.L_x_73:
[----:B------:R-:W-:Y:S05]  /*3200*/  BSYNC B1 ;  /* 0x0000000000017941 */ /* 0x000fea0003800000 */
.L_x_72:
        /* <DEDUP_REMOVED lines=10> */
.L_x_75:
[----:B------:R-:W-:Y:S05]  /*32b0*/  BSYNC B1 ;  /* 0x0000000000017941 */ /* 0x000fea0003800000 */
.L_x_74:
        /* <DEDUP_REMOVED lines=9> */
.L_x_77:
[----:B------:R-:W-:Y:S05]  /*3350*/  BSYNC B1 ;  /* 0x0000000000017941 */ /* 0x000fea0003800000 */
.L_x_76:
        /* <DEDUP_REMOVED lines=9> */
.L_x_79:
[----:B------:R-:W-:Y:S05]  /*33f0*/  BSYNC B1 ;  /* 0x0000000000017941 */ /* 0x000fea0003800000 */
.L_x_78:
        /* <DEDUP_REMOVED lines=10> */
.L_x_81:
[----:B------:R-:W-:Y:S05]  /*34a0*/  BSYNC B1 ;  /* 0x0000000000017941 */ /* 0x000fea0003800000 */
.L_x_80:
        /* <DEDUP_REMOVED lines=10> */
.L_x_83:
[----:B------:R-:W-:Y:S05]  /*3550*/  BSYNC B1 ;  /* 0x0000000000017941 */ /* 0x000fea0003800000 */
.L_x_82:
        /* <DEDUP_REMOVED lines=9> */
.L_x_85:
[----:B------:R-:W-:Y:S05]  /*35f0*/  BSYNC B1 ;  /* 0x0000000000017941 */ /* 0x000fea0003800000 */
.L_x_84:
        /* <DEDUP_REMOVED lines=9> */
.L_x_87:
[----:B------:R-:W-:Y:S05]  /*3690*/  BSYNC B1 ;  /* 0x0000000000017941 */ /* 0x000fea0003800000 */
.L_x_86:
        /* <DEDUP_REMOVED lines=10> */
.L_x_89:
[----:B------:R-:W-:Y:S05]  /*3740*/  BSYNC B1 ;  /* 0x0000000000017941 */ /* 0x000fea0003800000 */
.L_x_88:
        /* <DEDUP_REMOVED lines=10> */
.L_x_91:
[----:B------:R-:W-:Y:S05]  /*37f0*/  BSYNC B1 ;  /* 0x0000000000017941 */ /* 0x000fea0003800000 */
.L_x_90:
        /* <DEDUP_REMOVED lines=9> */
.L_x_93:
[----:B------:R-:W-:Y:S05]  /*3890*/  BSYNC B1 ;  /* 0x0000000000017941 */ /* 0x000fea0003800000 */
.L_x_92:
        /* <DEDUP_REMOVED lines=9> */
.L_x_95:
[----:B------:R-:W-:Y:S05]  /*3930*/  BSYNC B1 ;  /* 0x0000000000017941 */ /* 0x000fea0003800000 */
.L_x_94:
        /* <DEDUP_REMOVED lines=10> */
.L_x_97:
[----:B------:R-:W-:Y:S05]  /*39e0*/  BSYNC B1 ;  /* 0x0000000000017941 */ /* 0x000fea0003800000 */
.L_x_96:
        /* <DEDUP_REMOVED lines=10> */
.L_x_99:
[----:B------:R-:W-:Y:S05]  /*3a90*/  BSYNC B1 ;  /* 0x0000000000017941 */ /* 0x000fea0003800000 */
.L_x_98:
        /* <DEDUP_REMOVED lines=9> */
.L_x_101:
[----:B------:R-:W-:Y:S05]  /*3b30*/  BSYNC B1 ;  /* 0x0000000000017941 */ /* 0x000fea0003800000 */
.L_x_100:
        /* <DEDUP_REMOVED lines=9> */
.L_x_103:
[----:B------:R-:W-:Y:S05]  /*3bd0*/  BSYNC B1 ;  /* 0x0000000000017941 */ /* 0x000fea0003800000 */
.L_x_102:
        /* <DEDUP_REMOVED lines=10> */
.L_x_105:
[----:B------:R-:W-:Y:S05]  /*3c80*/  BSYNC B1 ;  /* 0x0000000000017941 */ /* 0x000fea0003800000 */
.L_x_104:
        /* <DEDUP_REMOVED lines=10> */
.L_x_107:
[----:B------:R-:W-:Y:S05]  /*3d30*/  BSYNC B1 ;  /* 0x0000000000017941 */ /* 0x000fea0003800000 */
.L_x_106:
        /* <DEDUP_REMOVED lines=9> */
.L_x_109:
[----:B------:R-:W-:Y:S05]  /*3dd0*/  BSYNC B1 ;  /* 0x0000000000017941 */ /* 0x000fea0003800000 */
.L_x_108:
        /* <DEDUP_REMOVED lines=9> */
.L_x_111:
[----:B------:R-:W-:Y:S05]  /*3e70*/  BSYNC B1 ;  /* 0x0000000000017941 */ /* 0x000fea0003800000 */
.L_x_110:
        /* <DEDUP_REMOVED lines=10> */
.L_x_113:
[----:B------:R-:W-:Y:S05]  /*3f20*/  BSYNC B1 ;  /* 0x0000000000017941 */ /* 0x000fea0003800000 */
.L_x_112:
        /* <DEDUP_REMOVED lines=10> */
.L_x_115:
[----:B------:R-:W-:Y:S05]  /*3fd0*/  BSYNC B1 ;  /* 0x0000000000017941 */ /* 0x000fea0003800000 */
.L_x_114:
        /* <DEDUP_REMOVED lines=9> */
.L_x_117:
[----:B------:R-:W-:Y:S05]  /*4070*/  BSYNC B1 ;  /* 0x0000000000017941 */ /* 0x000fea0003800000 */
.L_x_116:
        /* <DEDUP_REMOVED lines=9> */
.L_x_119:
[----:B------:R-:W-:Y:S05]  /*4110*/  BSYNC B1 ;  /* 0x0000000000017941 */ /* 0x000fea0003800000 */
.L_x_118:
        /* <DEDUP_REMOVED lines=10> */
.L_x_121:
[----:B------:R-:W-:Y:S05]  /*41c0*/  BSYNC B1 ;  /* 0x0000000000017941 */ /* 0x000fea0003800000 */
.L_x_120:
        /* <DEDUP_REMOVED lines=10> */
.L_x_123:
[----:B------:R-:W-:Y:S05]  /*4270*/  BSYNC B1 ;  /* 0x0000000000017941 */ /* 0x000fea0003800000 */
.L_x_122:
        /* <DEDUP_REMOVED lines=9> */
.L_x_125:
[----:B------:R-:W-:Y:S05]  /*4310*/  BSYNC B1 ;  /* 0x0000000000017941 */ /* 0x000fea0003800000 */
.L_x_124:
        /* <DEDUP_REMOVED lines=9> */
.L_x_127:
[----:B------:R-:W-:Y:S05]  /*43b0*/  BSYNC B1 ;  /* 0x0000000000017941 */ /* 0x000fea0003800000 */
.L_x_126:
        /* <DEDUP_REMOVED lines=10> */
.L_x_129:
[----:B------:R-:W-:Y:S05]  /*4460*/  BSYNC B1 ;  /* 0x0000000000017941 */ /* 0x000fea0003800000 */
.L_x_128:
        /* <DEDUP_REMOVED lines=10> */
.L_x_131:
[----:B------:R-:W-:Y:S05]  /*4510*/  BSYNC B1 ;  /* 0x0000000000017941 */ /* 0x000fea0003800000 */
.L_x_130:
        /* <DEDUP_REMOVED lines=9> */
.L_x_133:
[----:B------:R-:W-:Y:S05]  /*45b0*/  BSYNC B1 ;  /* 0x0000000000017941 */ /* 0x000fea0003800000 */
.L_x_132:
        /* <DEDUP_REMOVED lines=9> */
.L_x_135:
[----:B------:R-:W-:Y:S05]  /*4650*/  BSYNC B1 ;  /* 0x0000000000017941 */ /* 0x000fea0003800000 */
.L_x_134:
        /* <DEDUP_REMOVED lines=10> */
.L_x_137:
[----:B------:R-:W-:Y:S05]  /*4700*/  BSYNC B1 ;  /* 0x0000000000017941 */ /* 0x000fea0003800000 */
.L_x_136:
        /* <DEDUP_REMOVED lines=10> */
.L_x_139:
[----:B------:R-:W-:Y:S05]  /*47b0*/  BSYNC B1 ;  /* 0x0000000000017941 */ /* 0x000fea0003800000 */
.L_x_138:
        /* <DEDUP_REMOVED lines=9> */
.L_x_141:
[----:B------:R-:W-:Y:S05]  /*4850*/  BSYNC B1 ;  /* 0x0000000000017941 */ /* 0x000fea0003800000 */
.L_x_140:
        /* <DEDUP_REMOVED lines=9> */
.L_x_143:
[----:B------:R-:W-:Y:S05]  /*48f0*/  BSYNC B1 ;  /* 0x0000000000017941 */ /* 0x000fea0003800000 */
.L_x_142:
        /* <DEDUP_REMOVED lines=10> */
.L_x_145:
[----:B------:R-:W-:Y:S05]  /*49a0*/  BSYNC B1 ;  /* 0x0000000000017941 */ /* 0x000fea0003800000 */
.L_x_144:
        /* <DEDUP_REMOVED lines=10> */
.L_x_147:
[----:B------:R-:W-:Y:S05]  /*4a50*/  BSYNC B1 ;  /* 0x0000000000017941 */ /* 0x000fea0003800000 */
.L_x_146:
        /* <DEDUP_REMOVED lines=9> */
.L_x_149:
[----:B------:R-:W-:Y:S05]  /*4af0*/  BSYNC B1 ;  /* 0x0000000000017941 */ /* 0x000fea0003800000 */
.L_x_148:
        /* <DEDUP_REMOVED lines=9> */
.L_x_151:
[----:B------:R-:W-:Y:S05]  /*4b90*/  BSYNC B1 ;  /* 0x0000000000017941 */ /* 0x000fea0003800000 */
.L_x_150:
        /* <DEDUP_REMOVED lines=10> */
.L_x_153:
[----:B------:R-:W-:Y:S05]  /*4c40*/  BSYNC B1 ;  /* 0x0000000000017941 */ /* 0x000fea0003800000 */
.L_x_152:
[----:B0----5:R-:W-:Y:S01]  /*4c50*/  HADD2.F32 R14, -RZ, R24.H0_H0 ;  /* 0x20000018ff0e7230 */ /* 0x021fe20000004100 */
[----:B------:R-:W-:Y:S01]  /*4c60*/  ISETP.GT.AND P1, PT, R4, 0x79, PT ;  /* 0x000000790400780c */ /* 0x000fe20003f24270 */
[----:B------:R-:W-:Y:S01]  /*4c70*/  @P2 IMAD.MOV.U32 R4, RZ, RZ, R10 ;  /* 0x000000ffff042224 */ /* 0x000fe200078e000a */
[----:B------:R-:W-:Y:S02]  /*4c80*/  BSSY B1, `(.L_x_154) ;  /* 0x000000a000017945 */ /* 0x000fe40003800000 */
[----:B------:R-:W-:Y:S01]  /*4c90*/  FMUL R5, R14, R89 ;  /* 0x000000590e057220 */ /* 0x000fe20000400000 */
[----:B------:R-:W-:-:S03]  /*4ca0*/  ISETP.GT.AND P3, PT, R3, RZ, P1 ;  /* 0x000000ff0300720c */ /* 0x000fc60000f64270 */
[----:B------:R-:W-:-:S05]  /*4cb0*/  FFMA R5, R84, R88, R5 ;  /* 0x0000005854057223 */ /* 0x000fca0000000005 */
[----:B------:R-:W-:-:S04]  /*4cc0*/  F2FP.F16.F32.PACK_AB R5, RZ, R5 ;  /* 0x00000005ff05723e */ /* 0x000fc800000000ff */
[----:B------:R-:W-:Y:S01]  /*4cd0*/  PRMT R14, R5, 0x7610, R14 ;  /* 0x00007610050e7816 */ /* 0x000fe2000000000e */
[----:B------:R-:W-:-:S05]  /*4ce0*/  @P2 IMAD.MOV.U32 R5, RZ, RZ, R11 ;  /* 0x000000ffff052224 */ /* 0x000fca00078e000b */
[----:B------:R0:W-:Y:S01]  /*4cf0*/  @P2 STG.E.U16 desc[UR36][R4.64+0xf0], R14 ;  /* 0x0000f00e04002986 */ /* 0x0001e2000c101524 */
[----:B------:R-:W-:Y:S05]  /*4d00*/  @!P3 BRA `(.L_x_155) ;  /* 0x000000000004b947 */ /* 0x000fea0003800000 */
[----:B------:R0:W5:Y:S02]  /*4d10*/  LDG.E.LTC128B.U16 R24, desc[UR36][R6.64+0xf2] ;  /* 0x0000f22406187981 */ /* 0x000164000c1e1520 */
.L_x_155:
[----:B------:R-:W-:Y:S05]  /*4d20*/  BSYNC B1 ;  /* 0x0000000000017941 */ /* 0x000fea0003800000 */
.L_x_154:
        /* <DEDUP_REMOVED lines=9> */
.L_x_157:
[----:B------:R-:W-:Y:S05]  /*4dc0*/  BSYNC B1 ;  /* 0x0000000000017941 */ /* 0x000fea0003800000 */
.L_x_156:
[----:B0----5:R-:W-:Y:S01]  /*4dd0*/  HADD2.F32 R4, -RZ, R24.H0_H0 ;  /* 0x20000018ff047230 */ /* 0x021fe20000004100 */
[----:B------:R-:W-:Y:S01]  /*4de0*/  ISETP.GT.AND P1, PT, R3, 0x8, P1 ;  /* 0x000000080300780c */ /* 0x000fe20000f24270 */
[----:B------:R-:W-:Y:S03]  /*4df0*/  BSSY B1, `(.L_x_158) ;  /* 0x000000a000017945 */ /* 0x000fe60003800000 */
[----:B------:R-:W-:Y:S01]  /*4e00*/  FMUL R5, R4, R89 ;  /* 0x0000005904057220 */ /* 0x000fe20000400000 */
[----:B------:R-:W-:-:S03]  /*4e10*/  @P0 IMAD.MOV.U32 R4, RZ, RZ, R12 ;  /* 0x000000ffff040224 */ /* 0x000fc600078e000c */
[----:B------:R-:W-:-:S05]  /*4e20*/  FFMA R5, R86, R88, R5 ;  /* 0x0000005856057223 */ /* 0x000fca0000000005 */
[----:B------:R-:W-:-:S04]  /*4e30*/  F2FP.F16.F32.PACK_AB R5, RZ, R5 ;  /* 0x00000005ff05723e */ /* 0x000fc800000000ff */
[----:B-1-34-:R-:W-:Y:S01]  /*4e40*/  PRMT R6, R5, 0x7610, R6 ;  /* 0x0000761005067816 */ /* 0x01afe20000000006 */
[----:B------:R-:W-:-:S05]  /*4e50*/  @P0 IMAD.MOV.U32 R5, RZ, RZ, R13 ;  /* 0x000000ffff050224 */ /* 0x000fca00078e000d */
[----:B------:R0:W-:Y:S01]  /*4e60*/  @P0 STG.E.U16 desc[UR36][R4.64+0xf0], R6 ;  /* 0x0000f00604000986 */ /* 0x0001e2000c101524 */
[----:B------:R-:W-:Y:S05]  /*4e70*/  @!P1 BRA `(.L_x_159) ;  /* 0x0000000000049947 */ /* 0x000fea0003800000 */
[----:B------:R1:W5:Y:S02]  /*4e80*/  LDG.E.LTC128B.U16 R24, desc[UR36][R8.64+0xf2] ;  /* 0x0000f22408187981 */ /* 0x000364000c1e1520 */
.L_x_159:
[----:B------:R-:W-:Y:S05]  /*4e90*/  BSYNC B1 ;  /* 0x0000000000017941 */ /* 0x000fea0003800000 */
.L_x_158:
[----:B------:R-:W-:Y:S05]  /*4ea0*/  @!P1 BRA `(.L_x_160) ;  /* 0x0000001000d09947 */ /* 0x000fea0003800000 */
[----:B-----5:R-:W-:-:S05]  /*4eb0*/  HADD2.F32 R24, -RZ, R24.H0_H0 ;  /* 0x20000018ff187230 */ /* 0x020fca0000004100 */
[----:B------:R-:W-:-:S04]  /*4ec0*/  FMUL R24, R24, R89 ;  /* 0x0000005918187220 */ /* 0x000fc80000400000 */
[----:B------:R-:W-:-:S05]  /*4ed0*/  FFMA R24, R87, R88, R24 ;  /* 0x0000005857187223 */ /* 0x000fca0000000018 */
[----:B------:R-:W-:-:S05]  /*4ee0*/  F2FP.F16.F32.PACK_AB R24, RZ, R24 ;  /* 0x00000018ff18723e */ /* 0x000fca00000000ff */
[----:B------:R3:W-:Y:S01]  /*4ef0*/  STG.E.U16 desc[UR36][R12.64+0xf2], R24 ;  /* 0x0000f2180c007986 */ /* 0x0007e2000c101524 */
[----:B------:R-:W-:Y:S05]  /*4f00*/  BRA `(.L_x_160) ;  /* 0x0000001000b87947 */ /* 0x000fea0003800000 */
.L_x_35:
[----:B------:R-:W-:Y:S01]  /*4f10*/  ISETP.GT.AND P2, PT, R4, 0x1, PT ;  /* 0x000000010400780c */ /* 0x000fe20003f44270 */
[----:B------:R-:W-:Y:S01]  /*4f20*/  ULDC.64 UR4, c[0x0][0x5c0] ;  /* 0x0001700000047ab9 */ /* 0x000fe20000000a00 */
[-C--:B------:R-:W-:Y:S01]  /*4f30*/  FMUL R24, R24, R88.reuse ;  /* 0x0000005818187220 */ /* 0x080fe20000400000 */
[-C--:B------:R-:W-:Y:S01]  /*4f40*/  FMUL R25, R25, R88.reuse ;  /* 0x0000005819197220 */ /* 0x080fe20000400000 */
[----:B------:R-:W-:Y:S01]  /*4f50*/  ISETP.GT.AND P1, PT, R3, RZ, P2 ;  /* 0x000000ff0300720c */ /* 0x000fe20001724270 */
[-C--:B------:R-:W-:Y:S01]  /*4f60*/  FMUL R26, R26, R88.reuse ;  /* 0x000000581a1a7220 */ /* 0x080fe20000400000 */
[----:B------:R-:W-:Y:S01]  /*4f70*/  LEA R6, P4, R104, UR4, 0x1 ;  /* 0x0000000468067c11 */ /* 0x000fe2000f8808ff */
[----:B------:R-:W-:Y:S01]  /*4f80*/  FMUL R27, R27, R88 ;  /* 0x000000581b1b7220 */ /* 0x000fe20000400000 */
[----:B------:R-:W-:Y:S01]  /*4f90*/  F2FP.F16.F32.PACK_AB R24, RZ, R24 ;  /* 0x00000018ff18723e */ /* 0x000fe200000000ff */
[-C--:B------:R-:W-:Y:S01]  /*4fa0*/  FMUL R28, R28, R88.reuse ;  /* 0x000000581c1c7220 */ /* 0x080fe20000400000 */
[----:B------:R-:W-:Y:S01]  /*4fb0*/  LEA.HI.X R7, R104, UR5, R115, 0x1, P4 ;  /* 0x0000000568077c11 */ /* 0x000fe2000a0f0c73 */
[-C--:B------:R-:W-:Y:S01]  /*4fc0*/  FMUL R29, R29, R88.reuse ;  /* 0x000000581d1d7220 */ /* 0x080fe20000400000 */
[----:B------:R-:W-:Y:S01]  /*4fd0*/  F2FP.F16.F32.PACK_AB R25, RZ, R25 ;  /* 0x00000019ff19723e */ /* 0x000fe200000000ff */
[-C--:B------:R-:W-:Y:S01]  /*4fe0*/  FMUL R30, R30, R88.reuse ;  /* 0x000000581e1e7220 */ /* 0x080fe20000400000 */
[----:B------:R-:W-:Y:S01]  /*4ff0*/  ISETP.GT.AND P2, PT, R3, 0x8, P2 ;  /* 0x000000080300780c */ /* 0x000fe20001744270 */
[----:B------:R-:W-:Y:S01]  /*5000*/  @P3 STG.E.U16 desc[UR36][R6.64], R24 ;  /* 0x0000001806003986 */ /* 0x000fe2000c101524 */
[C---:B------:R-:W-:Y:S01]  /*5010*/  SHF.L.U64.HI R5, R90.reuse, 0x1, R91 ;  /* 0x000000015a057819 */ /* 0x040fe2000001025b */
[----:B------:R-:W-:Y:S01]  /*5020*/  FMUL R31, R31, R88 ;  /* 0x000000581f1f7220 */ /* 0x000fe20000400000 */
[----:B------:R-:W-:Y:S01]  /*5030*/  LEA R8, P3, R90, R6, 0x1 ;  /* 0x000000065a087211 */ /* 0x000fe200078608ff */
[----:B------:R-:W-:Y:S01]  /*5040*/  @P1 STG.E.U16 desc[UR36][R6.64+0x2], R25 ;  /* 0x0000021906001986 */ /* 0x000fe2000c101524 */
[----:B------:R-:W-:Y:S01]  /*5050*/  ISETP.GT.AND P1, PT, R3, 0x8, P0 ;  /* 0x000000080300780c */ /* 0x000fe20000724270 */
[----:B------:R-:W-:Y:S01]  /*5060*/  FMUL R32, R32, R88 ;  /* 0x0000005820207220 */ /* 0x000fe20000400000 */
[----:B------:R-:W-:Y:S01]  /*5070*/  F2FP.F16.F32.PACK_AB R26, RZ, R26 ;  /* 0x0000001aff1a723e */ /* 0x000fe200000000ff */
[----:B------:R-:W-:Y:S01]  /*5080*/  IMAD.X R9, R5, 0x1, R7, P3 ;  /* 0x0000000105097824 */ /* 0x000fe200018e0607 */
[----:B------:R-:W-:Y:S01]  /*5090*/  F2FP.F16.F32.PACK_AB R27, RZ, R27 ;  /* 0x0000001bff1b723e */ /* 0x000fe200000000ff */
[-C--:B------:R-:W-:Y:S01]  /*50a0*/  FMUL R33, R33, R88.reuse ;  /* 0x0000005821217220 */ /* 0x080fe20000400000 */
[----:B------:R-:W-:Y:S01]  /*50b0*/  ISETP.GT.AND P0, PT, R4, 0x8, PT ;  /* 0x000000080400780c */ /* 0x000fe20003f04270 */
[----:B------:R-:W-:Y:S01]  /*50c0*/  FMUL R34, R34, R88 ;  /* 0x0000005822227220 */ /* 0x000fe20000400000 */
[----:B------:R-:W-:Y:S01]  /*50d0*/  F2FP.F16.F32.PACK_AB R28, RZ, R28 ;  /* 0x0000001cff1c723e */ /* 0x000fe200000000ff */
[-C--:B------:R-:W-:Y:S01]  /*50e0*/  FMUL R35, R35, R88.reuse ;  /* 0x0000005823237220 */ /* 0x080fe20000400000 */
[C---:B------:R-:W-:Y:S01]  /*50f0*/  ISETP.GT.AND P4, PT, R3.reuse, RZ, P0 ;  /* 0x000000ff0300720c */ /* 0x040fe20000784270 */
[-C--:B------:R-:W-:Y:S01]  /*5100*/  FMUL R36, R36, R88.reuse ;  /* 0x0000005824247220 */ /* 0x080fe20000400000 */
[----:B------:R-:W-:Y:S01]  /*5110*/  F2FP.F16.F32.PACK_AB R29, RZ, R29 ;  /* 0x0000001dff1d723e */ /* 0x000fe200000000ff */
[----:B------:R-:W-:Y:S01]  /*5120*/  @P1 STG.E.U16 desc[UR36][R8.64], R26 ;  /* 0x0000001a08001986 */ /* 0x000fe2000c101524 */
[----:B------:R-:W-:Y:S01]  /*5130*/  ISETP.GT.AND P1, PT, R3, 0x8, P0 ;  /* 0x000000080300780c */ /* 0x000fe20000724270 */
[----:B------:R-:W-:Y:S01]  /*5140*/  FMUL R37, R37, R88 ;  /* 0x0000005825257220 */ /* 0x000fe20000400000 */
[----:B------:R-:W-:Y:S01]  /*5150*/  F2FP.F16.F32.PACK_AB R30, RZ, R30 ;  /* 0x0000001eff1e723e */ /* 0x000fe200000000ff */
[----:B------:R-:W-:Y:S01]  /*5160*/  @P2 STG.E.U16 desc[UR36][R8.64+0x2], R27 ;  /* 0x0000021b08002986 */ /* 0x000fe2000c101524 */
[----:B------:R-:W-:Y:S01]  /*5170*/  ISETP.GT.AND P2, PT, R4, 0x9, PT ;  /* 0x000000090400780c */ /* 0x000fe20003f44270 */
[-C--:B------:R-:W-:Y:S01]  /*5180*/  FMUL R38, R38, R88.reuse ;  /* 0x0000005826267220 */ /* 0x080fe20000400000 */
[----:B------:R-:W-:Y:S01]  /*5190*/  F2FP.F16.F32.PACK_AB R31, RZ, R31 ;  /* 0x0000001fff1f723e */ /* 0x000fe200000000ff */
[-C--:B------:R-:W-:Y:S01]  /*51a0*/  FMUL R39, R39, R88.reuse ;  /* 0x0000005827277220 */ /* 0x080fe20000400000 */
[C---:B------:R-:W-:Y:S01]  /*51b0*/  ISETP.GT.AND P3, PT, R3.reuse, RZ, P2 ;  /* 0x000000ff0300720c */ /* 0x040fe20001764270 */
[----:B------:R-:W-:Y:S01]  /*51c0*/  @P4 STG.E.U16 desc[UR36][R6.64+0x10], R28 ;  /* 0x0000101c06004986 */ /* 0x000fe2000c101524 */
[----:B------:R-:W-:Y:S01]  /*51d0*/  ISETP.GT.AND P2, PT, R3, 0x8, P2 ;  /* 0x000000080300780c */ /* 0x000fe20001744270 */
[-C--:B------:R-:W-:Y:S01]  /*51e0*/  FMUL R40, R40, R88.reuse ;  /* 0x0000005828287220 */ /* 0x080fe20000400000 */
[----:B------:R-:W-:Y:S01]  /*51f0*/  ISETP.GT.AND P0, PT, R4, 0x10, PT ;  /* 0x000000100400780c */ /* 0x000fe20003f04270 */
[----:B------:R-:W-:Y:S01]  /*5200*/  FMUL R41, R41, R88 ;  /* 0x0000005829297220 */ /* 0x000fe20000400000 */
[----:B------:R-:W-:Y:S01]  /*5210*/  F2FP.F16.F32.PACK_AB R32, RZ, R32 ;  /* 0x00000020ff20723e */ /* 0x000fe200000000ff */
[-C--:B------:R-:W-:Y:S01]  /*5220*/  FMUL R42, R42, R88.reuse ;  /* 0x000000582a2a7220 */ /* 0x080fe20000400000 */
[----:B------:R-:W-:Y:S01]  /*5230*/  ISETP.GT.AND P4, PT, R3, RZ, P0 ;  /* 0x000000ff0300720c */ /* 0x000fe20000784270 */
[-C--:B------:R-:W-:Y:S01]  /*5240*/  FMUL R43, R43, R88.reuse ;  /* 0x000000582b2b7220 */ /* 0x080fe20000400000 */
[----:B------:R-:W-:Y:S01]  /*5250*/  F2FP.F16.F32.PACK_AB R33, RZ, R33 ;  /* 0x00000021ff21723e */ /* 0x000fe200000000ff */
[----:B------:R-:W-:Y:S01]  /*5260*/  FMUL R44, R44, R88 ;  /* 0x000000582c2c7220 */ /* 0x000fe20000400000 */
[----:B------:R-:W-:Y:S01]  /*5270*/  F2FP.F16.F32.PACK_AB R34, RZ, R34 ;  /* 0x00000022ff22723e */ /* 0x000fe200000000ff */
[----:B------:R-:W-:Y:S01]  /*5280*/  @P3 STG.E.U16 desc[UR36][R6.64+0x12], R29 ;  /* 0x0000121d06003986 */ /* 0x000fe2000c101524 */
[----:B------:R-:W-:Y:S01]  /*5290*/  ISETP.GT.AND P3, PT, R4, 0x11, PT ;  /* 0x000000110400780c */ /* 0x000fe20003f64270 */
[-C--:B------:R-:W-:Y:S01]  /*52a0*/  FMUL R45, R45, R88.reuse ;  /* 0x000000582d2d7220 */ /* 0x080fe20000400000 */
[----:B------:R-:W-:Y:S01]  /*52b0*/  F2FP.F16.F32.PACK_AB R35, RZ, R35 ;  /* 0x00000023ff23723e */ /* 0x000fe200000000ff */
[----:B------:R-:W-:Y:S01]  /*52c0*/  @P1 STG.E.U16 desc[UR36][R8.64+0x10], R30 ;  /* 0x0000101e08001986 */ /* 0x000fe2000c101524 */
[C---:B------:R-:W-:Y:S01]  /*52d0*/  ISETP.GT.AND P1, PT, R3.reuse, 0x8, P0 ;  /* 0x000000080300780c */ /* 0x040fe20000724270 */
[-C--:B------:R-:W-:Y:S01]  /*52e0*/  FMUL R46, R46, R88.reuse ;  /* 0x000000582e2e7220 */ /* 0x080fe20000400000 */
[----:B------:R-:W-:Y:S01]  /*52f0*/  ISETP.GT.AND P0, PT, R4, 0x18, PT ;  /* 0x000000180400780c */ /* 0x000fe20003f04270 */
[----:B------:R-:W-:Y:S01]  /*5300*/  @P2 STG.E.U16 desc[UR36][R8.64+0x12], R31 ;  /* 0x0000121f08002986 */ /* 0x000fe2000c101524 */
[----:B------:R-:W-:Y:S01]  /*5310*/  ISETP.GT.AND P2, PT, R3, RZ, P3 ;  /* 0x000000ff0300720c */ /* 0x000fe20001f44270 */
[-C--:B------:R-:W-:Y:S01]  /*5320*/  FMUL R47, R47, R88.reuse ;  /* 0x000000582f2f7220 */ /* 0x080fe20000400000 */
[C---:B------:R-:W-:Y:S01]  /*5330*/  ISETP.GT.AND P3, PT, R3.reuse, 0x8, P3 ;  /* 0x000000080300780c */ /* 0x040fe20001f64270 */
[----:B------:R-:W-:Y:S01]  /*5340*/  @P4 STG.E.U16 desc[UR36][R6.64+0x20], R32 ;  /* 0x0000202006004986 */ /* 0x000fe2000c101524 */
[----:B------:R-:W-:Y:S01]  /*5350*/  ISETP.GT.AND P4, PT, R3, RZ, P0 ;  /* 0x000000ff0300720c */ /* 0x000fe20000784270 */
[----:B------:R-:W-:Y:S01]  /*5360*/  FMUL R48, R48, R88 ;  /* 0x0000005830307220 */ /* 0x000fe20000400000 */
[----:B------:R-:W-:Y:S01]  /*5370*/  F2FP.F16.F32.PACK_AB R36, RZ, R36 ;  /* 0x00000024ff24723e */ /* 0x000fe200000000ff */
[-C--:B------:R-:W-:Y:S01]  /*5380*/  FMUL R49, R49, R88.reuse ;  /* 0x0000005831317220 */ /* 0x080fe20000400000 */
[----:B------:R-:W-:Y:S01]  /*5390*/  F2FP.F16.F32.PACK_AB R37, RZ, R37 ;  /* 0x00000025ff25723e */ /* 0x000fe200000000ff */
[----:B------:R-:W-:Y:S01]  /*53a0*/  FMUL R50, R50, R88 ;  /* 0x0000005832327220 */ /* 0x000fe20000400000 */
[----:B------:R-:W-:Y:S01]  /*53b0*/  F2FP.F16.F32.PACK_AB R38, RZ, R38 ;  /* 0x00000026ff26723e */ /* 0x000fe200000000ff */
[----:B------:R-:W-:Y:S01]  /*53c0*/  FMUL R51, R51, R88 ;  /* 0x0000005833337220 */ /* 0x000fe20000400000 */
[----:B------:R-:W-:Y:S01]  /*53d0*/  F2FP.F16.F32.PACK_AB R39, RZ, R39 ;  /* 0x00000027ff27723e */ /* 0x000fe200000000ff */
[----:B------:R-:W-:Y:S01]  /*53e0*/  @P2 STG.E.U16 desc[UR36][R6.64+0x22], R33 ;  /* 0x0000222106002986 */ /* 0x000fe2000c101524 */
[----:B------:R-:W-:Y:S01]  /*53f0*/  F2FP.F16.F32.PACK_AB R40, RZ, R40 ;  /* 0x00000028ff28723e */ /* 0x000fe200000000ff */
[-C--:B------:R-:W-:Y:S01]  /*5400*/  FMUL R52, R52, R88.reuse ;  /* 0x0000005834347220 */ /* 0x080fe20000400000 */
[----:B------:R-:W-:Y:S01]  /*5410*/  F2FP.F16.F32.PACK_AB R41, RZ, R41 ;  /* 0x00000029ff29723e */ /* 0x000fe200000000ff */
[----:B------:R-:W-:Y:S01]  /*5420*/  @P1 STG.E.U16 desc[UR36][R8.64+0x20], R34 ;  /* 0x0000202208001986 */ /* 0x000fe2000c101524 */
[----:B------:R-:W-:Y:S01]  /*5430*/  ISETP.GT.AND P1, PT, R3, 0x8, P0 ;  /* 0x000000080300780c */ /* 0x000fe20000724270 */
[-C--:B------:R-:W-:Y:S01]  /*5440*/  FMUL R53, R53, R88.reuse ;  /* 0x0000005835357220 */ /* 0x080fe20000400000 */
[C---:B------:R-:W-:Y:S01]  /*5450*/  ISETP.GT.AND P0, PT, R4.reuse, 0x20, PT ;  /* 0x000000200400780c */ /* 0x040fe20003f04270 */
[----:B------:R-:W-:Y:S01]  /*5460*/  @P3 STG.E.U16 desc[UR36][R8.64+0x22], R35 ;  /* 0x0000222308003986 */ /* 0x000fe2000c101524 */
[----:B------:R-:W-:Y:S01]  /*5470*/  ISETP.GT.AND P3, PT, R4, 0x19, PT ;  /* 0x000000190400780c */ /* 0x000fe20003f64270 */
[----:B------:R-:W-:Y:S01]  /*5480*/  FMUL R54, R54, R88 ;  /* 0x0000005836367220 */ /* 0x000fe20000400000 */
[----:B------:R-:W-:Y:S01]  /*5490*/  F2FP.F16.F32.PACK_AB R42, RZ, R42 ;  /* 0x0000002aff2a723e */ /* 0x000fe200000000ff */
[----:B------:R-:W-:Y:S01]  /*54a0*/  @P4 STG.E.U16 desc[UR36][R6.64+0x30], R36 ;  /* 0x0000302406004986 */ /* 0x000fe2000c101524 */
[----:B------:R-:W-:Y:S01]  /*54b0*/  ISETP.GT.AND P2, PT, R3, RZ, P3 ;  /* 0x000000ff0300720c */ /* 0x000fe20001f44270 */
[-C--:B------:R-:W-:Y:S01]  /*54c0*/  FMUL R55, R55, R88.reuse ;  /* 0x0000005837377220 */ /* 0x080fe20000400000 */
[C---:B------:R-:W-:Y:S01]  /*54d0*/  ISETP.GT.AND P3, PT, R3.reuse, 0x8, P3 ;  /* 0x000000080300780c */ /* 0x040fe20001f64270 */
[-C--:B------:R-:W-:Y:S01]  /*54e0*/  FMUL R56, R56, R88.reuse ;  /* 0x0000005838387220 */ /* 0x080fe20000400000 */
[----:B------:R-:W-:Y:S01]  /*54f0*/  ISETP.GT.AND P4, PT, R3, RZ, P0 ;  /* 0x000000ff0300720c */ /* 0x000fe20000784270 */
[-C--:B------:R-:W-:Y:S01]  /*5500*/  FMUL R57, R57, R88.reuse ;  /* 0x0000005839397220 */ /* 0x080fe20000400000 */
[----:B------:R-:W-:Y:S01]  /*5510*/  F2FP.F16.F32.PACK_AB R43, RZ, R43 ;  /* 0x0000002bff2b723e */ /* 0x000fe200000000ff */
[----:B------:R-:W-:Y:S01]  /*5520*/  FMUL R58, R58, R88 ;  /* 0x000000583a3a7220 */ /* 0x000fe20000400000 */
[----:B------:R-:W-:Y:S01]  /*5530*/  F2FP.F16.F32.PACK_AB R44, RZ, R44 ;  /* 0x0000002cff2c723e */ /* 0x000fe200000000ff */
[-C--:B------:R-:W-:Y:S01]  /*5540*/  FMUL R59, R59, R88.reuse ;  /* 0x000000583b3b7220 */ /* 0x080fe20000400000 */
[----:B------:R-:W-:Y:S01]  /*5550*/  F2FP.F16.F32.PACK_AB R45, RZ, R45 ;  /* 0x0000002dff2d723e */ /* 0x000fe200000000ff */
[----:B------:R-:W-:Y:S01]  /*5560*/  FMUL R60, R60, R88 ;  /* 0x000000583c3c7220 */ /* 0x000fe20000400000 */
[----:B------:R-:W-:Y:S01]  /*5570*/  F2FP.F16.F32.PACK_AB R46, RZ, R46 ;  /* 0x0000002eff2e723e */ /* 0x000fe200000000ff */
[----:B------:R-:W-:Y:S01]  /*5580*/  @P2 STG.E.U16 desc[UR36][R6.64+0x32], R37 ;  /* 0x0000322506002986 */ /* 0x000fe2000c101524 */
[----:B------:R-:W-:Y:S01]  /*5590*/  F2FP.F16.F32.PACK_AB R47, RZ, R47 ;  /* 0x0000002fff2f723e */ /* 0x000fe200000000ff */
[----:B------:R-:W-:Y:S01]  /*55a0*/  FMUL R61, R61, R88 ;  /* 0x000000583d3d7220 */ /* 0x000fe20000400000 */
[----:B------:R-:W-:Y:S01]  /*55b0*/  F2FP.F16.F32.PACK_AB R48, RZ, R48 ;  /* 0x00000030ff30723e */ /* 0x000fe200000000ff */
[----:B------:R-:W-:Y:S01]  /*55c0*/  @P1 STG.E.U16 desc[UR36][R8.64+0x30], R38 ;  /* 0x0000302608001986 */ /* 0x000fe2000c101524 */
[----:B------:R-:W-:Y:S01]  /*55d0*/  ISETP.GT.AND P1, PT, R3, 0x8, P0 ;  /* 0x000000080300780c */ /* 0x000fe20000724270 */
[-C--:B------:R-:W-:Y:S01]  /*55e0*/  FMUL R62, R62, R88.reuse ;  /* 0x000000583e3e7220 */ /* 0x080fe20000400000 */
[C---:B------:R-:W-:Y:S01]  /*55f0*/  ISETP.GT.AND P0, PT, R4.reuse, 0x28, PT ;  /* 0x000000280400780c */ /* 0x040fe20003f04270 */
[----:B------:R-:W-:Y:S01]  /*5600*/  @P3 STG.E.U16 desc[UR36][R8.64+0x32], R39 ;  /* 0x0000322708003986 */ /* 0x000fe2000c101524 */
[----:B------:R-:W-:Y:S01]  /*5610*/  ISETP.GT.AND P3, PT, R4, 0x21, PT ;  /* 0x000000210400780c */ /* 0x000fe20003f64270 */
[-C--:B------:R-:W-:Y:S01]  /*5620*/  FMUL R63, R63, R88.reuse ;  /* 0x000000583f3f7220 */ /* 0x080fe20000400000 */
[----:B------:R-:W-:Y:S01]  /*5630*/  F2FP.F16.F32.PACK_AB R49, RZ, R49 ;  /* 0x00000031ff31723e */ /* 0x000fe200000000ff */
[----:B------:R-:W-:Y:S01]  /*5640*/  @P4 STG.E.U16 desc[UR36][R6.64+0x40], R40 ;  /* 0x0000402806004986 */ /* 0x000fe2000c101524 */
[C---:B------:R-:W-:Y:S01]  /*5650*/  ISETP.GT.AND P2, PT, R3.reuse, RZ, P3 ;  /* 0x000000ff0300720c */ /* 0x040fe20001f44270 */
[-C--:B------:R-:W-:Y:S01]  /*5660*/  FMUL R64, R64, R88.reuse ;  /* 0x0000005840407220 */ /* 0x080fe20000400000 */
[----:B------:R-:W-:Y:S01]  /*5670*/  ISETP.GT.AND P3, PT, R3, 0x8, P3 ;  /* 0x000000080300780c */ /* 0x000fe20001f64270 */
[-C--:B------:R-:W-:Y:S01]  /*5680*/  FMUL R65, R65, R88.reuse ;  /* 0x0000005841417220 */ /* 0x080fe20000400000 */
        /* <DEDUP_REMOVED lines=62> */
[----:B------:R-:W-:-:S02]  /*5a70*/  F2FP.F16.F32.PACK_AB R68, RZ, R68 ;  /* 0x00000044ff44723e */ /* 0x000fc400000000ff */
[----:B------:R-:W-:Y:S01]  /*5a80*/  F2FP.F16.F32.PACK_AB R69, RZ, R69 ;  /* 0x00000045ff45723e */ /* 0x000fe200000000ff */
[----:B------:R-:W-:Y:S01]  /*5a90*/  @P1 STG.E.U16 desc[UR36][R8.64+0x60], R50 ;  /* 0x0000603208001986 */ /* 0x000fe2000c101524 */
[C---:B------:R-:W-:Y:S02]  /*5aa0*/  ISETP.GT.AND P1, PT, R3.reuse, 0x8, P0 ;  /* 0x000000080300780c */ /* 0x040fe40000724270 */
[C---:B------:R-:W-:Y:S01]  /*5ab0*/  ISETP.GT.AND P0, PT, R4.reuse, 0x40, PT ;  /* 0x000000400400780c */ /* 0x040fe20003f04270 */
[----:B------:R-:W-:Y:S01]  /*5ac0*/  @P3 STG.E.U16 desc[UR36][R8.64+0x62], R51 ;  /* 0x0000623308003986 */ /* 0x000fe2000c101524 */
[----:B------:R-:W-:Y:S02]  /*5ad0*/  ISETP.GT.AND P3, PT, R4, 0x39, PT ;  /* 0x000000390400780c */ /* 0x000fe40003f64270 */
[----:B------:R-:W-:Y:S01]  /*5ae0*/  F2FP.F16.F32.PACK_AB R70, RZ, R70 ;  /* 0x00000046ff46723e */ /* 0x000fe200000000ff */
[----:B------:R-:W-:Y:S01]  /*5af0*/  @P4 STG.E.U16 desc[UR36][R6.64+0x70], R52 ;  /* 0x0000703406004986 */ /* 0x000fe2000c101524 */
[----:B------:R-:W-:-:S02]  /*5b00*/  ISETP.GT.AND P2, PT, R3, RZ, P3 ;  /* 0x000000ff0300720c */ /* 0x000fc40001f44270 */
[C---:B------:R-:W-:Y:S02]  /*5b10*/  ISETP.GT.AND P3, PT, R3.reuse, 0x8, P3 ;  /* 0x000000080300780c */ /* 0x040fe40001f64270 */
[----:B------:R-:W-:Y:S02]  /*5b20*/  ISETP.GT.AND P4, PT, R3, RZ, P0 ;  /* 0x000000ff0300720c */ /* 0x000fe40000784270 */
[----:B------:R-:W-:Y:S02]  /*5b30*/  F2FP.F16.F32.PACK_AB R71, RZ, R71 ;  /* 0x00000047ff47723e */ /* 0x000fe400000000ff */
[----:B------:R-:W-:Y:S02]  /*5b40*/  F2FP.F16.F32.PACK_AB R72, RZ, R72 ;  /* 0x00000048ff48723e */ /* 0x000fe400000000ff */
[----:B------:R-:W-:Y:S02]  /*5b50*/  F2FP.F16.F32.PACK_AB R73, RZ, R73 ;  /* 0x00000049ff49723e */ /* 0x000fe400000000ff */
        /* <DEDUP_REMOVED lines=33> */
[----:B------:R-:W-:-:S03]  /*5d70*/  F2FP.F16.F32.PACK_AB R87, RZ, R87 ;  /* 0x00000057ff57723e */ /* 0x000fc600000000ff */
[----:B------:R-:W-:Y:S04]  /*5d80*/  @P2 STG.E.U16 desc[UR36][R6.64+0x92], R61 ;  /* 0x0000923d06002986 */ /* 0x000fe8000c101524 */
[----:B------:R-:W-:Y:S01]  /*5d90*/  @P1 STG.E.U16 desc[UR36][R8.64+0x90], R62 ;  /* 0x0000903e08001986 */ /* 0x000fe2000c101524 */
[----:B------:R-:W-:Y:S02]  /*5da0*/  ISETP.GT.AND P1, PT, R3, 0x8, P0 ;  /* 0x000000080300780c */ /* 0x000fe40000724270 */
[C---:B------:R-:W-:Y:S01]  /*5db0*/  ISETP.GT.AND P0, PT, R4.reuse, 0x58, PT ;  /* 0x000000580400780c */ /* 0x040fe20003f04270 */
[----:B------:R-:W-:Y:S01]  /*5dc0*/  @P3 STG.E.U16 desc[UR36][R8.64+0x92], R63 ;  /* 0x0000923f08003986 */ /* 0x000fe2000c101524 */
[----:B------:R-:W-:-:S03]  /*5dd0*/  ISETP.GT.AND P3, PT, R4, 0x51, PT ;  /* 0x000000510400780c */ /* 0x000fc60003f64270 */
[----:B------:R-:W-:Y:S01]  /*5de0*/  @P4 STG.E.U16 desc[UR36][R6.64+0xa0], R64 ;  /* 0x0000a04006004986 */ /* 0x000fe2000c101524 */
[C---:B------:R-:W-:Y:S02]  /*5df0*/  ISETP.GT.AND P2, PT, R3.reuse, RZ, P3 ;  /* 0x000000ff0300720c */ /* 0x040fe40001f44270 */
[C---:B------:R-:W-:Y:S02]  /*5e00*/  ISETP.GT.AND P3, PT, R3.reuse, 0x8, P3 ;  /* 0x000000080300780c */ /* 0x040fe40001f64270 */
[----:B------:R-:W-:-:S09]  /*5e10*/  ISETP.GT.AND P4, PT, R3, RZ, P0 ;  /* 0x000000ff0300720c */ /* 0x000fd20000784270 */
        /* <DEDUP_REMOVED lines=9> */
[C---:B------:R-:W-:Y:S02]  /*5eb0*/  ISETP.GT.AND P3, PT, R3.reuse, RZ, P0 ;  /* 0x000000ff0300720c */ /* 0x040fe40000764270 */
[----:B------:R-:W-:-:S07]  /*5ec0*/  ISETP.GT.AND P0, PT, R3, 0x8, P0 ;  /* 0x000000080300780c */ /* 0x000fce0000704270 */
[----:B------:R-:W-:Y:S04]  /*5ed0*/  @P2 STG.E.U16 desc[UR36][R6.64+0xb2], R69 ;  /* 0x0000b24506002986 */ /* 0x000fe8000c101524 */
[----:B------:R-:W-:Y:S01]  /*5ee0*/  @P1 STG.E.U16 desc[UR36][R8.64+0xb0], R70 ;  /* 0x0000b04608001986 */ /* 0x000fe2000c101524 */
[----:B------:R-:W-:-:S03]  /*5ef0*/  ISETP.GT.AND P1, PT, R4, 0x68, PT ;  /* 0x000000680400780c */ /* 0x000fc60003f24270 */
        /* <DEDUP_REMOVED lines=11> */
[C---:B------:R-:W-:Y:S02]  /*5fb0*/  ISETP.GT.AND P2, PT, R3.reuse, RZ, P0 ;  /* 0x000000ff0300720c */ /* 0x040fe40000744270 */
[----:B------:R-:W-:Y:S01]  /*5fc0*/  ISETP.GT.AND P0, PT, R3, 0x8, P0 ;  /* 0x000000080300780c */ /* 0x000fe20000704270 */
[----:B------:R-:W-:Y:S01]  /*5fd0*/  @P3 STG.E.U16 desc[UR36][R6.64+0xd0], R76 ;  /* 0x0000d04c06003986 */ /* 0x000fe2000c101524 */
[----:B------:R-:W-:-:S04]  /*5fe0*/  ISETP.GT.AND P3, PT, R4, 0x70, PT ;  /* 0x000000700400780c */ /* 0x000fc80003f64270 */
[C---:B------:R-:W-:Y:S02]  /*5ff0*/  ISETP.GT.AND P4, PT, R3.reuse, RZ, P3 ;  /* 0x000000ff0300720c */ /* 0x040fe40001f84270 */
[----:B------:R-:W-:-:S03]  /*6000*/  ISETP.GT.AND P3, PT, R3, 0x8, P3 ;  /* 0x000000080300780c */ /* 0x000fc60001f64270 */
[----:B------:R-:W-:Y:S01]  /*6010*/  @P2 STG.E.U16 desc[UR36][R6.64+0xd2], R77 ;  /* 0x0000d24d06002986 */ /* 0x000fe2000c101524 */
[----:B------:R-:W-:-:S03]  /*6020*/  ISETP.GT.AND P2, PT, R4, 0x79, PT ;  /* 0x000000790400780c */ /* 0x000fc60003f44270 */
[----:B------:R-:W-:Y:S01]  /*6030*/  @P1 STG.E.U16 desc[UR36][R8.64+0xd0], R78 ;  /* 0x0000d04e08001986 */ /* 0x000fe2000c101524 */
[----:B------:R-:W-:-:S03]  /*6040*/  ISETP.GT.AND P1, PT, R4, 0x78, PT ;  /* 0x000000780400780c */ /* 0x000fc60003f24270 */
[----:B------:R-:W-:Y:S01]  /*6050*/  @P0 STG.E.U16 desc[UR36][R8.64+0xd2], R79 ;  /* 0x0000d24f08000986 */ /* 0x000fe2000c101524 */
[----:B------:R-:W-:-:S03]  /*6060*/  ISETP.GT.AND P0, PT, R4, 0x71, PT ;  /* 0x000000710400780c */ /* 0x000fc60003f04270 */
[----:B------:R-:W-:Y:S01]  /*6070*/  @P4 STG.E.U16 desc[UR36][R6.64+0xe0], R80 ;  /* 0x0000e05006004986 */ /* 0x000fe2000c101524 */
[C---:B------:R-:W-:Y:S02]  /*6080*/  ISETP.GT.AND P4, PT, R3.reuse, RZ, P0 ;  /* 0x000000ff0300720c */ /* 0x040fe40000784270 */
[----:B------:R-:W-:-:S11]  /*6090*/  ISETP.GT.AND P0, PT, R3, 0x8, P0 ;  /* 0x000000080300780c */ /* 0x000fd60000704270 */
[----:B------:R-:W-:Y:S02]  /*60a0*/  @P4 IMAD.MOV.U32 R4, RZ, RZ, R6 ;  /* 0x000000ffff044224 */ /* 0x000fe400078e0006 */
[----:B------:R-:W-:-:S05]  /*60b0*/  @P4 IMAD.MOV.U32 R5, RZ, RZ, R7 ;  /* 0x000000ffff054224 */ /* 0x000fca00078e0007 */
[----:B------:R0:W-:Y:S01]  /*60c0*/  @P4 STG.E.U16 desc[UR36][R4.64+0xe2], R81 ;  /* 0x0000e25104004986 */ /* 0x0001e2000c101524 */
[C---:B------:R-:W-:Y:S02]  /*60d0*/  ISETP.GT.AND P4, PT, R3.reuse, RZ, P2 ;  /* 0x000000ff0300720c */ /* 0x040fe40001784270 */
[----:B------:R-:W-:Y:S01]  /*60e0*/  ISETP.GT.AND P2, PT, R3, 0x8, P2 ;  /* 0x000000080300780c */ /* 0x000fe20001744270 */
[----:B0-----:R-:W-:Y:S02]  /*60f0*/  @P3 IMAD.MOV.U32 R4, RZ, RZ, R8 ;  /* 0x000000ffff043224 */ /* 0x001fe400078e0008 */
[----:B------:R-:W-:-:S05]  /*6100*/  @P3 IMAD.MOV.U32 R5, RZ, RZ, R9 ;  /* 0x000000ffff053224 */ /* 0x000fca00078e0009 */
[----:B------:R0:W-:Y:S01]  /*6110*/  @P3 STG.E.U16 desc[UR36][R4.64+0xe0], R82 ;  /* 0x0000e05204003986 */ /* 0x0001e2000c101524 */
[C---:B------:R-:W-:Y:S02]  /*6120*/  ISETP.GT.AND P3, PT, R3.reuse, RZ, P1 ;  /* 0x000000ff0300720c */ /* 0x040fe40000f64270 */
[----:B------:R-:W-:Y:S01]  /*6130*/  ISETP.GT.AND P1, PT, R3, 0x8, P1 ;  /* 0x000000080300780c */ /* 0x000fe20000f24270 */
[----:B0-----:R-:W-:Y:S02]  /*6140*/  @P0 IMAD.MOV.U32 R4, RZ, RZ, R8 ;  /* 0x000000ffff040224 */ /* 0x001fe400078e0008 */
[----:B------:R-:W-:-:S05]  /*6150*/  @P0 IMAD.MOV.U32 R5, RZ, RZ, R9 ;  /* 0x000000ffff050224 */ /* 0x000fca00078e0009 */
[----:B------:R0:W-:Y:S03]  /*6160*/  @P0 STG.E.U16 desc[UR36][R4.64+0xe2], R83 ;  /* 0x0000e25304000986 */ /* 0x0001e6000c101524 */
[----:B0-----:R-:W-:Y:S02]  /*6170*/  @P3 IMAD.MOV.U32 R4, RZ, RZ, R6 ;  /* 0x000000ffff043224 */ /* 0x001fe400078e0006 */
[----:B------:R-:W-:-:S05]  /*6180*/  @P3 IMAD.MOV.U32 R5, RZ, RZ, R7 ;  /* 0x000000ffff053224 */ /* 0x000fca00078e0007 */
[----:B------:R0:W-:Y:S04]  /*6190*/  @P3 STG.E.U16 desc[UR36][R4.64+0xf0], R84 ;  /* 0x0000f05404003986 */ /* 0x0001e8000c101524 */
[----:B------:R4:W-:Y:S01]  /*61a0*/  @P4 STG.E.U16 desc[UR36][R6.64+0xf2], R85 ;  /* 0x0000f25506004986 */ /* 0x0009e2000c101524 */
[----:B0-----:R-:W-:Y:S02]  /*61b0*/  @P1 IMAD.MOV.U32 R4, RZ, RZ, R8 ;  /* 0x000000ffff041224 */ /* 0x001fe400078e0008 */
[----:B------:R-:W-:-:S05]  /*61c0*/  @P1 IMAD.MOV.U32 R5, RZ, RZ, R9 ;  /* 0x000000ffff051224 */ /* 0x000fca00078e0009 */
[----:B------:R4:W-:Y:S04]  /*61d0*/  @P1 STG.E.U16 desc[UR36][R4.64+0xf0], R86 ;  /* 0x0000f05604001986 */ /* 0x0009e8000c101524 */
[----:B------:R4:W-:Y:S02]  /*61e0*/  @P2 STG.E.U16 desc[UR36][R8.64+0xf2], R87 ;  /* 0x0000f25708002986 */ /* 0x0009e4000c101524 */
.L_x_160:
[----:B------:R-:W-:Y:S05]  /*61f0*/  BSYNC B0 ;  /* 0x0000000000007941 */ /* 0x000fea0003800000 */
.L_x_34:
[----:B------:R-:W-:Y:S01]  /*6200*/  IADD3 R16, P0, R16, UR38, RZ ;  /* 0x0000002610107c10 */ /* 0x000fe2000ff1e0ff */
[----:B------:R-:W-:Y:S01]  /*6210*/  ULDC.64 UR4, c[0x0][0x650] ;  /* 0x0001940000047ab9 */ /* 0x000fe20000000a00 */
[----:B------:R-:W-:Y:S01]  /*6220*/  PRMT R3, RZ, 0x7610, R3 ;  /* 0x00007610ff037816 */ /* 0x000fe20000000003 */
[----:B------:R-:W-:Y:S01]  /*6230*/  IMAD.MOV.U32 R100, RZ, RZ, -0x1 ;  /* 0xffffffffff647424 */ /* 0x000fe200078e00ff */
[----:B------:R-:W-:Y:S01]  /*6240*/  IADD3.X R17, R17, UR41, RZ, P0, !PT ;  /* 0x0000002911117c10 */ /* 0x000fe200087fe4ff */
[----:B------:R-:W-:Y:S01]  /*6250*/  IMAD.MOV.U32 R99, RZ, RZ, -0x1 ;  /* 0xffffffffff637424 */ /* 0x000fe200078e00ff */
[----:B------:R-:W-:-:S04]  /*6260*/  ISETP.GE.U32.AND P0, PT, R16, UR4, PT ;  /* 0x0000000410007c0c */ /* 0x000fc8000bf06070 */
[----:B------:R-:W-:-:S13]  /*6270*/  ISETP.GE.U32.AND.EX P0, PT, R17, UR5, PT, P0 ;  /* 0x0000000511007c0c */ /* 0x000fda000bf06100 */
[----:B------:R-:W-:Y:S05]  /*6280*/  @P0 BRA `(.L_x_161) ;  /* 0x00000004004c0947 */ /* 0x000fea0003800000 */
[----:B------:R-:W0:Y:S01]  /*6290*/  LDC.64 R10, c[0x0][0x628] ;  /* 0x00018a00ff0a7b82 */ /* 0x000e220000000a00 */
[----:B---3--:R-:W3:Y:S01]  /*62a0*/  S2R R12, SR_CTAID.X ;  /* 0x00000000000c7919 */ /* 0x008ee20000002500 */
[----:B-12-4-:R-:W-:Y:S02]  /*62b0*/  IMAD.MOV.U32 R8, RZ, RZ, R16 ;  /* 0x000000ffff087224 */ /* 0x016fe400078e0010 */
[----:B------:R-:W-:Y:S01]  /*62c0*/  IMAD.MOV.U32 R9, RZ, RZ, R17 ;  /* 0x000000ffff097224 */ /* 0x000fe200078e0011 */
[----:B------:R-:W1:Y:S03]  /*62d0*/  S2R R20, SR_CTAID.Y ;  /* 0x0000000000147919 */ /* 0x000e660000002600 */
[----:B------:R-:W2:Y:S08]  /*62e0*/  LDC R0, c[0x0][0x630] ;  /* 0x00018c00ff007b82 */ /* 0x000eb00000000800 */
[----:B------:R-:W4:Y:S01]  /*62f0*/  LDC.64 R14, c[0x0][0x620] ;  /* 0x00018800ff0e7b82 */ /* 0x000f220000000a00 */
[----:B0-----:R-:W-:-:S04]  /*6300*/  ISETP.NE.U32.AND P0, PT, R10, RZ, PT ;  /* 0x000000ff0a00720c */ /* 0x001fc80003f05070 */
[----:B------:R-:W-:-:S13]  /*6310*/  ISETP.NE.AND.EX P0, PT, R11, RZ, PT, P0 ;  /* 0x000000ff0b00720c */ /* 0x000fda0003f05300 */
[----:B-1234-:R-:W-:Y:S05]  /*6320*/  @!P0 BRA `(.L_x_162) ;  /* 0x0000000000288947 */ /* 0x01efea0003800000 */
        /* <DEDUP_REMOVED lines=10> */
.L_x_162:
[-CC-:B------:R-:W-:Y:S01]  /*63d0*/  SHF.R.U64 R99, R8, R0.reuse, R9.reuse ;  /* 0x0000000008637219 */ /* 0x180fe20000001209 */
[----:B------:R-:W0:Y:S01]  /*63e0*/  LDC.64 R26, c[0x0][0x640] ;  /* 0x00019000ff1a7b82 */ /* 0x000e220000000a00 */
[----:B------:R-:W-:Y:S01]  /*63f0*/  SHF.R.U32.HI R0, RZ, R0, R9 ;  /* 0x00000000ff007219 */ /* 0x000fe20000011609 */
[----:B------:R-:W-:Y:S01]  /*6400*/  ULDC UR4, c[0x0][0x150] ;  /* 0x0000540000047ab9 */ /* 0x000fe20000000800 */
[----:B------:R-:W-:Y:S02]  /*6410*/  IADD3 R3, P0, RZ, -R99, RZ ;  /* 0x80000063ff037210 */ /* 0x000fe40007f1e0ff */
[----:B------:R-:W-:-:S03]  /*6420*/  I2FP.F32.U32 R7, R12 ;  /* 0x0000000c00077245 */ /* 0x000fc60000201000 */
[----:B------:R-:W1:Y:S01]  /*6430*/  LDC R6, c[0x0][0x618] ;  /* 0x00018600ff067b82 */ /* 0x000e620000000800 */
[----:B------:R-:W-:Y:S02]  /*6440*/  IMAD.X R5, RZ, RZ, ~R0, P0 ;  /* 0x000000ffff057224 */ /* 0x000fe400000e0e00 */
[----:B------:R-:W-:Y:S01]  /*6450*/  FMUL R7, R7, UR4 ;  /* 0x0000000407077c20 */ /* 0x000fe20008400000 */
[----:B------:R-:W-:Y:S01]  /*6460*/  ULDC UR4, c[0x0][0x154] ;  /* 0x0000550000047ab9 */ /* 0x000fe20000000800 */
[-C--:B------:R-:W-:Y:S02]  /*6470*/  IMAD R0, R5, R14.reuse, RZ ;  /* 0x0000000e05007224 */ /* 0x080fe400078e02ff */
[C---:B------:R-:W-:Y:S01]  /*6480*/  IMAD.WIDE.U32 R4, R3.reuse, R14, R16 ;  /* 0x0000000e03047225 */ /* 0x040fe200078e0010 */
[----:B------:R-:W2:Y:S01]  /*6490*/  LDC R11, c[0x0][0x608] ;  /* 0x00018200ff0b7b82 */ /* 0x000ea20000000800 */
[----:B------:R-:W3:Y:S02]  /*64a0*/  F2I.U32.TRUNC.NTZ R7, R7 ;  /* 0x0000000700077305 */ /* 0x000ee4000020f000 */
[----:B------:R-:W-:-:S04]  /*64b0*/  IMAD R3, R3, R15, R0 ;  /* 0x0000000f03037224 */ /* 0x000fc800078e0200 */
[----:B------:R-:W-:Y:S01]  /*64c0*/  IMAD.IADD R3, R5, 0x1, R3 ;  /* 0x0000000105037824 */ /* 0x000fe200078e0203 */
[----:B------:R-:W4:Y:S01]  /*64d0*/  LDC R8, c[0x0][0x658] ;  /* 0x00019600ff087b82 */ /* 0x000f220000000800 */
[----:B------:R-:W-:Y:S02]  /*64e0*/  I2FP.F32.U32 R5, R20 ;  /* 0x0000001400057245 */ /* 0x000fe40000201000 */
[----:B0-----:R-:W-:-:S04]  /*64f0*/  ISETP.NE.U32.AND P0, PT, R26, RZ, PT ;  /* 0x000000ff1a00720c */ /* 0x001fc80003f05070 */
[----:B------:R-:W-:Y:S01]  /*6500*/  ISETP.NE.AND.EX P0, PT, R27, RZ, PT, P0 ;  /* 0x000000ff1b00720c */ /* 0x000fe20003f05300 */
[----:B------:R-:W0:Y:S01]  /*6510*/  LDC R9, c[0x0][0x144] ;  /* 0x00005100ff097b82 */ /* 0x000e220000000800 */
[-C--:B-1----:R-:W-:Y:S01]  /*6520*/  SHF.R.U64 R13, R4, R6.reuse, R3 ;  /* 0x00000006040d7219 */ /* 0x082fe20000001203 */
[----:B---3--:R-:W-:Y:S01]  /*6530*/  IMAD.MOV R7, RZ, RZ, -R7 ;  /* 0x000000ffff077224 */ /* 0x008fe200078e0a07 */
[----:B------:R-:W-:Y:S01]  /*6540*/  SHF.R.U32.HI R0, RZ, R6, R3 ;  /* 0x00000006ff007219 */ /* 0x000fe20000011603 */
[----:B------:R-:W-:-:S04]  /*6550*/  FMUL R6, R5, UR4 ;  /* 0x0000000405067c20 */ /* 0x000fc80008400000 */
[----:B------:R-:W1:Y:S01]  /*6560*/  LDC R21, c[0x0][0x148] ;  /* 0x00005200ff157b82 */ /* 0x000e620000000800 */
[----:B------:R3:W0:Y:S01]  /*6570*/  F2I.U32.TRUNC.NTZ R14, R6 ;  /* 0x00000006000e7305 */ /* 0x000622000020f000 */
[-CC-:B--2---:R-:W-:Y:S02]  /*6580*/  SHF.R.U64 R10, R13, R11.reuse, R0.reuse ;  /* 0x0000000b0d0a7219 */ /* 0x184fe40000001200 */
[----:B------:R-:W-:-:S04]  /*6590*/  SHF.R.U32.HI R3, RZ, R11, R0 ;  /* 0x0000000bff037219 */ /* 0x000fc80000011600 */
[----:B-----5:R-:W2:Y:S01]  /*65a0*/  LDC R24, c[0x0][0x648] ;  /* 0x00019200ff187b82 */ /* 0x020ea20000000800 */
[-CC-:B----4-:R-:W-:Y:S02]  /*65b0*/  SHF.R.U64 R15, R10, R8.reuse, R3.reuse ;  /* 0x000000080a0f7219 */ /* 0x190fe40000001203 */
[----:B------:R-:W-:-:S03]  /*65c0*/  SHF.R.U32.HI R5, RZ, R8, R3 ;  /* 0x00000008ff057219 */ /* 0x000fc60000011603 */
[----:B------:R-:W-:Y:S02]  /*65d0*/  IMAD.MOV.U32 R4, RZ, RZ, R15 ;  /* 0x000000ffff047224 */ /* 0x000fe400078e000f */
[----:B------:R-:W4:Y:S01]  /*65e0*/  LDC R28, c[0x0][0x638] ;  /* 0x00018e00ff1c7b82 */ /* 0x000f220000000800 */
[----:B0-----:R-:W-:-:S07]  /*65f0*/  IMAD R25, R9, R7, R12 ;  /* 0x0000000709197224 */ /* 0x001fce00078e020c */
[----:B------:R-:W0:Y:S08]  /*6600*/  LDC R29, c[0x0][0x610] ;  /* 0x00018400ff1d7b82 */ /* 0x000e300000000800 */
[----:B------:R-:W0:Y:S01]  /*6610*/  LDC R30, c[0x0][0x600] ;  /* 0x00018000ff1e7b82 */ /* 0x000e220000000800 */
[----:B-1-3--:R-:W-:Y:S05]  /*6620*/  @!P0 BRA `(.L_x_163) ;  /* 0x0000000000288947 */ /* 0x00afea0003800000 */
[----:B------:R-:W1:Y:S02]  /*6630*/  LDC R0, c[0x0][0x64c] ;  /* 0x00019300ff007b82 */ /* 0x000e640000000800 */
[----:B-1----:R-:W-:-:S05]  /*6640*/  IADD3 R3, P0, R15, R0, RZ ;  /* 0x000000000f037210 */ /* 0x002fca0007f1e0ff */
        /* <DEDUP_REMOVED lines=8> */
.L_x_163:
[----:B------:R-:W-:Y:S01]  /*66d0*/  ISETP.NE.AND P0, PT, R2, 0x1, PT ;  /* 0x000000010200780c */ /* 0x000fe20003f05270 */
[----:B------:R-:W-:Y:S01]  /*66e0*/  IMAD.MOV R14, RZ, RZ, -R14 ;  /* 0x000000ffff0e7224 */ /* 0x000fe200078e0a0e */
[----:B--2---:R-:W-:Y:S02]  /*66f0*/  SHF.R.U64 R0, R4, R24, R5 ;  /* 0x0000001804007219 */ /* 0x004fe40000001205 */
[----:B------:R-:W-:Y:S02]  /*6700*/  LOP3.LUT R3, R10, R97, RZ, 0xc0, !PT ;  /* 0x000000610a037212 */ /* 0x000fe400078ec0ff */
[----:B------:R-:W-:Y:S01]  /*6710*/  LOP3.LUT R6, R13, R96, RZ, 0xc0, !PT ;  /* 0x000000600d067212 */ /* 0x000fe200078ec0ff */
[----:B------:R-:W-:Y:S02]  /*6720*/  IMAD.MOV R4, RZ, RZ, -R0 ;  /* 0x000000ffff047224 */ /* 0x000fe400078e0a00 */
[----:B------:R-:W-:Y:S02]  /*6730*/  IMAD R0, R92, R0, R3 ;  /* 0x000000005c007224 */ /* 0x000fe400078e0203 */
[----:B----4-:R-:W-:-:S02]  /*6740*/  IMAD R3, R4, R28, R15 ;  /* 0x0000001c04037224 */ /* 0x010fc400078e020f */
[----:B------:R-:W-:Y:S02]  /*6750*/  @P0 IMAD R25, R21, R14, R20 ;  /* 0x0000000e15190224 */ /* 0x000fe400078e0214 */
[----:B0-----:R-:W-:Y:S02]  /*6760*/  IMAD R5, R3, R30, R6 ;  /* 0x0000001e03057224 */ /* 0x001fe400078e0206 */
[----:B------:R-:W-:Y:S02]  /*6770*/  IMAD R0, R0, R29, R25 ;  /* 0x0000001d00007224 */ /* 0x000fe400078e0219 */
[----:B------:R-:W-:-:S03]  /*6780*/  IMAD.MOV.U32 R4, RZ, RZ, 0x1 ;  /* 0x00000001ff047424 */ /* 0x000fc600078e00ff */
[----:B------:R-:W-:Y:S02]  /*6790*/  SEL R100, R5, R0, !P0 ;  /* 0x0000000005647207 */ /* 0x000fe40004000000 */
[----:B------:R-:W-:Y:S02]  /*67a0*/  PRMT R3, R4, 0x7610, R3 ;  /* 0x0000761004037816 */ /* 0x000fe40000000003 */
[----:B------:R-:W-:-:S07]  /*67b0*/  SEL R0, R0, R5, !P0 ;  /* 0x0000000500007207 */ /* 0x000fce0004000000 */
.L_x_161:
[----:B------:R-:W-:Y:S01]  /*67c0*/  UIMAD.WIDE.U32 UR4, UR42, 0x24924925, URZ ;  /* 0x249249252a0478a5 */ /* 0x000fe2000f8e003f */
[----:B------:R-:W-:Y:S01]  /*67d0*/  LOP3.LUT P0, RZ, R3, 0xff, RZ, 0xc0, !PT ;  /* 0x000000ff03ff7812 */ /* 0x000fe2000780c0ff */
[----:B------:R-:W-:Y:S02]  /*67e0*/  IMAD.MOV.U32 R101, RZ, RZ, R0 ;  /* 0x000000ffff657224 */ /* 0x000fe400078e0000 */
[----:B------:R-:W-:-:S04]  /*67f0*/  UIADD3 UR4, UR42, -UR5, URZ ;  /* 0x800000052a047290 */ /* 0x000fc8000fffe03f */
[----:B------:R-:W-:-:S04]  /*6800*/  ULEA.HI UR4, UR4, UR5, URZ, 0x1f ;  /* 0x0000000504047291 */ /* 0x000fc8000f8ff83f */
[----:B------:R-:W-:-:S04]  /*6810*/  USHF.R.U32.HI UR4, URZ, 0x2, UR4 ;  /* 0x000000023f047899 */ /* 0x000fc80008011604 */
[----:B------:R-:W-:Y:S01]  /*6820*/  UIMAD UR42, UR4, -0x7, UR42 ;  /* 0xfffffff9042a78a4 */ /* 0x000fe2000f8e022a */
[----:B------:R-:W-:Y:S11]  /*6830*/  @P0 BRA `(.L_x_164) ;  /* 0xffffffac000c0947 */ /* 0x000ff6000383ffff */
[----:B------:R-:W-:Y:S05]  /*6840*/  EXIT ;  /* 0x000000000000794d */ /* 0x000fea0003800000 */
.L_x_7:
        /* <DEDUP_REMOVED lines=26> */
.L_x_166:
[----:B------:R-:W0:Y:S01]  /*69f0*/  LDC.64 R28, c[0x0][0x640] ;  /* 0x00019000ff1c7b82 */ /* 0x000e220000000a00 */
[-CC-:B------:R-:W-:Y:S01]  /*6a00*/  SHF.R.U64 R22, R12, R20.reuse, R13.reuse ;  /* 0x000000140c167219 */ /* 0x180fe2000000120d */
[----:B------:R-:W-:Y:S01]  /*6a10*/  IMAD.MOV.U32 R26, RZ, RZ, 0x1 ;  /* 0x00000001ff1a7424 */ /* 0x000fe200078e00ff */
[----:B------:R-:W-:Y:S02]  /*6a20*/  SHF.R.U32.HI R8, RZ, R20, R13 ;  /* 0x00000014ff087219 */ /* 0x000fe4000001160d */
[----:B------:R-:W-:-:S03]  /*6a30*/  IADD3 R11, P0, RZ, -R22, RZ ;  /* 0x80000016ff0b7210 */ /* 0x000fc60007f1e0ff */
[----:B------:R-:W1:Y:S02]  /*6a40*/  LDC R12, c[0x0][0x618] ;  /* 0x00018600ff0c7b82 */ /* 0x000e640000000800 */
[----:B------:R-:W-:-:S04]  /*6a50*/  IMAD.X R9, RZ, RZ, ~R8, P0 ;  /* 0x000000ffff097224 */ /* 0x000fc800000e0e08 */
[-C--:B------:R-:W-:Y:S02]  /*6a60*/  IMAD R10, R9, R24.reuse, RZ ;  /* 0x00000018090a7224 */ /* 0x080fe400078e02ff */
[----:B------:R-:W2:Y:S01]  /*6a70*/  LDC R20, c[0x0][0x608] ;  /* 0x00018200ff147b82 */ /* 0x000ea20000000800 */
[----:B------:R-:W-:-:S04]  /*6a80*/  IMAD.WIDE.U32 R8, R11, R24, R16 ;  /* 0x000000180b087225 */ /* 0x000fc800078e0010 */
[----:B------:R-:W-:Y:S02]  /*6a90*/  IMAD R11, R11, R25, R10 ;  /* 0x000000190b0b7224 */ /* 0x000fe400078e020a */
[----:B------:R-:W-:Y:S01]  /*6aa0*/  IMAD.MOV.U32 R10, RZ, RZ, -0x1 ;  /* 0xffffffffff0a7424 */ /* 0x000fe200078e00ff */
        /* <DEDUP_REMOVED lines=28> */
.L_x_167:
[----:B------:R-:W-:Y:S01]  /*6c70*/  ISETP.NE.AND P0, PT, R2, 0x1, PT ;  /* 0x000000010200780c */ /* 0x000fe20003f05270 */
[----:B------:R-:W-:Y:S01]  /*6c80*/  IMAD.MOV.U32 R12, RZ, RZ, R22 ;  /* 0x000000ffff0c7224 */ /* 0x000fe200078e0016 */
[----:B-1----:R-:W-:Y:S02]  /*6c90*/  SHF.R.U64 R8, R8, R24, R9 ;  /* 0x0000001808087219 */ /* 0x002fe40000001209 */
[----:B------:R-:W-:Y:S01]  /*6ca0*/  LOP3.LUT R5, R19, R30, RZ, 0xc0, !PT ;  /* 0x0000001e13057212 */ /* 0x000fe200078ec0ff */
[----:B0-----:R-:W-:Y:S01]  /*6cb0*/  VIADD R19, R23, 0xffffffff ;  /* 0xffffffff17137836 */ /* 0x001fe20000000000 */
[----:B------:R-:W-:Y:S01]  /*6cc0*/  SHF.L.U32 R26, R26, R27, RZ ;  /* 0x0000001b1a1a7219 */ /* 0x000fe200000006ff */
[----:B------:R-:W-:-:S03]  /*6cd0*/  IMAD.MOV R9, RZ, RZ, -R8 ;  /* 0x000000ffff097224 */ /* 0x000fc600078e0a08 */
[----:B------:R-:W-:Y:S01]  /*6ce0*/  LOP3.LUT R19, R14, R19, RZ, 0xc0, !PT ;  /* 0x000000130e137212 */ /* 0x000fe200078ec0ff */
[----:B------:R-:W-:Y:S02]  /*6cf0*/  IMAD R5, R26, R8, R5 ;  /* 0x000000081a057224 */ /* 0x000fe400078e0205 */
[----:B------:R-:W-:Y:S02]  /*6d00*/  @P0 IMAD R6, R7, R21, R4 ;  /* 0x0000001507060224 */ /* 0x000fe400078e0204 */
[----:B--2---:R-:W-:Y:S02]  /*6d10*/  IMAD R4, R9, R25, R20 ;  /* 0x0000001909047224 */ /* 0x004fe400078e0214 */
[----:B---3--:R-:W-:Y:S02]  /*6d20*/  IMAD R6, R5, R31, R6 ;  /* 0x0000001f05067224 */ /* 0x008fe400078e0206 */
[----:B------:R-:W-:Y:S02]  /*6d30*/  IMAD R19, R4, R23, R19 ;  /* 0x0000001704137224 */ /* 0x000fe400078e0213 */
[----:B------:R-:W-:-:S03]  /*6d40*/  IMAD.MOV.U32 R8, RZ, RZ, 0x1 ;  /* 0x00000001ff087424 */ /* 0x000fc600078e00ff */
[----:B------:R-:W-:Y:S02]  /*6d50*/  SEL R20, R19, R6, !P0 ;  /* 0x0000000613147207 */ /* 0x000fe40004000000 */
[----:B------:R-:W-:-:S07]  /*6d60*/  SEL R19, R6, R19, !P0 ;  /* 0x0000001306137207 */ /* 0x000fce0004000000 */
.L_x_165:
[----:B------:R-:W-:-:S08]  /*6d70*/  NOP ;  /* 0x0000000000007918 */ /* 0x000fd00000000000 */
[----:B------:R-:W0:-:S00]  /*6d80*/  USETMAXREG.DEALLOC.CTAPOOL 0x28 ;  /* 0x00000028000079c8 */ /* 0x000e0000080e0500 */
[----:B0-----:R-:W-:-:S13]  /*6d90*/  ISETP.NE.AND P0, PT, R3, RZ, PT ;  /* 0x000000ff0300720c */ /* 0x001fda0003f05270 */
[----:B------:R-:W-:Y:S05]  /*6da0*/  @P0 EXIT ;  /* 0x000000000000094d */ /* 0x000fea0003800000 */
[----:B------:R-:W-:Y:S01]  /*6db0*/  LOP3.LUT P0, RZ, R8, 0xff, RZ, 0xc0, !PT ;  /* 0x000000ff08ff7812 */ /* 0x000fe2000780c0ff */
[----:B------:R-:W-:Y:S02]  /*6dc0*/  IMAD.MOV.U32 R3, RZ, RZ, 0x1 ;  /* 0x00000001ff037424 */ /* 0x000fe400078e00ff */
[----:B------:R-:W-:-:S10]  /*6dd0*/  IMAD.MOV.U32 R13, RZ, RZ, RZ ;  /* 0x000000ffff0d7224 */ /* 0x000fd400078e00ff */
[----:B------:R-:W-:Y:S05]  /*6de0*/  @!P0 BRA `(.L_x_168) ;  /* 0x0000000c00688947 */ /* 0x000fea0003800000 */
[----:B------:R-:W0:Y:S01]  /*6df0*/  LDC R3, c[0x0][0x28c] ;  /* 0x0000a300ff037b82 */ /* 0x000e220000000800 */
[----:B------:R-:W-:Y:S01]  /*6e00*/  ULDC UR6, c[0x0][0x658] ;  /* 0x0001960000067ab9 */ /* 0x000fe20000000800 */
[----:B------:R-:W-:Y:S01]  /*6e10*/  UMOV UR7, 0xffffffff ;  /* 0xffffffff00077882 */ /* 0x000fe20000000000 */
[----:B------:R-:W-:Y:S01]  /*6e20*/  BSSY B0, `(.L_x_168) ;  /* 0x00000d6000007945 */ /* 0x000fe20003800000 */
[----:B------:R-:W-:Y:S01]  /*6e30*/  USHF.L.U32 UR7, UR7, UR6, URZ ;  /* 0x0000000607077299 */ /* 0x000fe2000800063f */
[----:B------:R-:W-:Y:S01]  /*6e40*/  IMAD.MOV.U32 R11, RZ, RZ, 0x1 ;  /* 0x00000001ff0b7424 */ /* 0x000fe200078e00ff */
[----:B------:R-:W-:Y:S01]  /*6e50*/  LOP3.LUT R10, R18, 0x2, RZ, 0xfc, !PT ;  /* 0x00000002120a7812 */ /* 0x000fe200078efcff */
[----:B------:R-:W-:Y:S01]  /*6e60*/  IMAD.MOV.U32 R13, RZ, RZ, RZ ;  /* 0x000000ffff0d7224 */ /* 0x000fe200078e00ff */
[----:B------:R-:W1:Y:S01]  /*6e70*/  S2UR UR4, SR_CgaCtaId ;  /* 0x00000000000479c3 */ /* 0x000e620000008800 */
[----:B------:R-:W-:Y:S01]  /*6e80*/  ULDC UR5, c[0x0][0x600] ;  /* 0x0001800000057ab9 */ /* 0x000fe20000000800 */
[----:B------:R-:W-:Y:S01]  /*6e90*/  UMOV UR8, 0x1 ;  /* 0x0000000100087882 */ /* 0x000fe20000000000 */
[----:B------:R-:W-:-:S02]  /*6ea0*/  UIADD3 UR5, UR5, -0x1, URZ ;  /* 0xffffffff05057890 */ /* 0x000fc4000fffe03f */
[----:B------:R-:W-:Y:S02]  /*6eb0*/  USHF.L.U32 UR6, UR8, UR6, URZ ;  /* 0x0000000608067299 */ /* 0x000fe4000800063f */
[----:B------:R-:W-:Y:S01]  /*6ec0*/  ULOP3.LUT UR7, URZ, UR7, URZ, 0x33, !UPT ;  /* 0x000000073f077292 */ /* 0x000fe2000f8e333f */
[----:B------:R-:W-:Y:S01]  /*6ed0*/  ULDC.64 UR42, c[0x0][0x198] ;  /* 0x00006600002a7ab9 */ /* 0x000fe20000000a00 */
[----:B0-----:R-:W-:-:S05]  /*6ee0*/  VIADD R3, R3, 0x3f ;  /* 0x0000003f03037836 */ /* 0x001fca0000000000 */
[----:B------:R-:W-:Y:S01]  /*6ef0*/  SHF.R.S32.HI R4, RZ, 0x1f, R3 ;  /* 0x0000001fff047819 */ /* 0x000fe20000011403 */
[----:B-1----:R-:W-:-:S03]  /*6f00*/  USHF.L.U32 UR4, UR4, 0x4, URZ ;  /* 0x0000000404047899 */ /* 0x002fc6000800063f */
[----:B------:R-:W-:Y:S01]  /*6f10*/  LEA.HI R4, R4, R3, RZ, 0x6 ;  /* 0x0000000304047211 */ /* 0x000fe200078f30ff */
[----:B------:R-:W-:-:S03]  /*6f20*/  IMAD.MOV.U32 R3, RZ, RZ, 0x1 ;  /* 0x00000001ff037424 */ /* 0x000fc600078e00ff */
[----:B------:R-:W-:-:S05]  /*6f30*/  SHF.R.S32.HI R8, RZ, 0x6, R4 ;  /* 0x00000006ff087819 */ /* 0x000fca0000011404 */
[----:B------:R-:W-:-:S07]  /*6f40*/  VIADD R9, R8, 0x1 ;  /* 0x0000000108097836 */ /* 0x000fce0000000000 */
.L_x_179:
[----:B------:R-:W-:-:S03]  /*6f50*/  UMOV UR8, 0xffffffff ;  /* 0xffffffff00087882 */ /* 0x000fc60000000000 */
[----:B------:R-:W-:Y:S05]  /*6f60*/  BRA.DIV UR8, `(.L_x_169) ;  /* 0x00000012085c7947 */ /* 0x000fea000b800000 */
[----:B------:R-:W-:-:S13]  /*6f70*/  ELECT P6, URZ, PT ;  /* 0x00000000003f782f */ /* 0x000fda00038c0000 */
.L_x_193:
[----:B------:R-:W-:Y:S04]  /*6f80*/  BSSY B1, `(.L_x_170) ;  /* 0x000004b000017945 */ /* 0x000fe80003800000 */
[----:B------:R-:W-:Y:S05]  /*6f90*/  @!P6 BRA `(.L_x_171) ;  /* 0x000000040024e947 */ /* 0x000fea0003800000 */
[----:B------:R-:W0:Y:S02]  /*6fa0*/  LDC R4, c[0x0][0x28c] ;  /* 0x0000a300ff047b82 */ /* 0x000e240000000800 */
[----:B0-----:R-:W-:-:S13]  /*6fb0*/  ISETP.GE.AND P0, PT, R4, 0x1, PT ;  /* 0x000000010400780c */ /* 0x001fda0003f06270 */
[----:B------:R-:W-:Y:S05]  /*6fc0*/  @!P0 BRA `(.L_x_171) ;  /* 0x0000000400188947 */ /* 0x000fea0003800000 */
[----:B------:R-:W-:Y:S02]  /*6fd0*/  IMAD.SHL.U32 R19, R19, 0x80, RZ ;  /* 0x0000008013137824 */ /* 0x000fe400078e00ff */
[----:B------:R-:W-:Y:S02]  /*6fe0*/  IMAD.SHL.U32 R20, R20, 0x80, RZ ;  /* 0x0000008014147824 */ /* 0x000fe400078e00ff */
[----:B------:R-:W-:Y:S02]  /*6ff0*/  IMAD.MOV.U32 R23, RZ, RZ, RZ ;  /* 0x000000ffff177224 */ /* 0x000fe400078e00ff */
[----:B------:R-:W-:Y:S02]  /*7000*/  IMAD.U32 R24, RZ, RZ, UR4 ;  /* 0x00000004ff187e24 */ /* 0x000fe4000f8e00ff */
[----:B------:R-:W-:Y:S02]  /*7010*/  IMAD.MOV.U32 R4, RZ, RZ, R9 ;  /* 0x000000ffff047224 */ /* 0x000fe400078e0009 */
[----:B------:R-:W-:-:S02]  /*7020*/  IMAD.MOV.U32 R5, RZ, RZ, R3 ;  /* 0x000000ffff057224 */ /* 0x000fc400078e0003 */
[----:B------:R-:W-:Y:S02]  /*7030*/  IMAD.MOV.U32 R6, RZ, RZ, R13 ;  /* 0x000000ffff067224 */ /* 0x000fe400078e000d */
[----:B------:R-:W-:Y:S02]  /*7040*/  VIADD R25, R19, 0x40 ;  /* 0x0000004013197836 */ /* 0x000fe40000000000 */
[----:B------:R-:W-:-:S07]  /*7050*/  VIADD R26, R20, 0x40 ;  /* 0x00000040141a7836 */ /* 0x000fce0000000000 */
.L_x_174:
[----:B------:R-:W0:Y:S01]  /*7060*/  S2R R15, SR_CgaCtaId ;  /* 0x00000000000f7919 */ /* 0x000e220000008800 */
[----:B------:R-:W-:Y:S02]  /*7070*/  MOV R7, 0x400 ;  /* 0x0000040000077802 */ /* 0x000fe40000000f00 */
[----:B------:R-:W-:-:S13]  /*7080*/  ISETP.NE.AND P1, PT, R0, RZ, PT ;  /* 0x000000ff0000720c */ /* 0x000fda0003f25270 */
[----:B------:R-:W1:Y:S01]  /*7090*/  @!P1 LDC R14, c[0x0][0x500] ;  /* 0x00014000ff0e9b82 */ /* 0x000e620000000800 */
[----:B0-----:R-:W-:Y:S02]  /*70a0*/  LEA R21, R15, R7, 0x18 ;  /* 0x000000070f157211 */ /* 0x001fe400078ec0ff */
[----:B------:R-:W-:-:S03]  /*70b0*/  SHF.L.U32 R7, R5, 0x1f, RZ ;  /* 0x0000001f05077819 */ /* 0x000fc600000006ff */
[----:B------:R-:W-:-:S04]  /*70c0*/  IMAD R22, R6, 0x8, R21 ;  /* 0x0000000806167824 */ /* 0x000fc800078e0215 */
[----:B------:R-:W0:Y:S02]  /*70d0*/  SYNCS.PHASECHK.TRANS64.TRYWAIT P0, [R22+URZ+0x38], R7 ;  /* 0x00003807160075a7 */ /* 0x000e24000800017f */
[----:B01----:R-:W-:Y:S05]  /*70e0*/  @!P0 BRA `(.L_x_172) ;  /* 0x00000010001c8947 */ /* 0x003fea0003800000 */
.L_x_194:
[----:B0-----:R-:W-:Y:S01]  /*70f0*/  PRMT R7, R10, 0x9910, RZ ;  /* 0x000099100a077816 */ /* 0x001fe200000000ff */
[----:B------:R0:W-:Y:S03]  /*7100*/  @!P1 SYNCS.ARRIVE.TRANS64 RZ, [R22+URZ], R14 ;  /* 0x0000000e16ff99a7 */ /* 0x0001e6000800003f */
[----:B------:R-:W-:-:S13]  /*7110*/  ISETP.NE.AND P0, PT, R7, 0x2, PT ;  /* 0x000000020700780c */ /* 0x000fda0003f05270 */
[----:B0-----:R-:W-:Y:S05]  /*7120*/  @P0 BRA `(.L_x_173) ;  /* 0x0000000000040947 */ /* 0x001fea0003800000 */
[----:B------:R-:W-:Y:S01]  /*7130*/  BPT.TRAP 0x1 ;  /* 0x000000040000795c */ /* 0x000fe20000300000 */
.L_x_173:
[----:B------:R-:W-:Y:S01]  /*7140*/  IMAD R7, R6, 0x8, R15 ;  /* 0x0000000806077824 */ /* 0x000fe200078e020f */
[----:B------:R-:W-:Y:S01]  /*7150*/  R2UR UR33, R22 ;  /* 0x00000000162172ca */ /* 0x000fe200000e0000 */
[----:B------:R-:W-:Y:S01]  /*7160*/  VIADD R4, R4, 0xffffffff ;  /* 0xffffffff04047836 */ /* 0x000fe20000000000 */
[----:B------:R-:W-:Y:S01]  /*7170*/  R2UR UR35, R24 ;  /* 0x00000000182372ca */ /* 0x000fe200000e0000 */
[----:B------:R-:W-:Y:S01]  /*7180*/  IMAD.SHL.U32 R7, R7, 0x400, RZ ;  /* 0x0000040007077824 */ /* 0x000fe200078e00ff */
[----:B------:R-:W-:Y:S01]  /*7190*/  R2UR UR36, R12 ;  /* 0x000000000c2472ca */ /* 0x000fe200000e0000 */
[----:B------:R-:W-:Y:S01]  /*71a0*/  UIADD3 UR14, UP0, UR42, 0xf0, URZ ;  /* 0x000000f02a0e7890 */ /* 0x000fe2000ff1e03f */
[----:B------:R-:W-:Y:S01]  /*71b0*/  R2UR UR34, R19 ;  /* 0x00000000132272ca */ /* 0x000fe200000e0000 */
[--C-:B------:R-:W-:Y:S01]  /*71c0*/  IMAD R7, R7, 0x2, R21.reuse ;  /* 0x0000000207077824 */ /* 0x100fe200078e0215 */
[----:B------:R-:W-:Y:S01]  /*71d0*/  R2UR UR26, R25 ;  /* 0x00000000191a72ca */ /* 0x000fe200000e0000 */
[----:B------:R-:W-:Y:S01]  /*71e0*/  IMAD R21, R6, 0x4000, R21 ;  /* 0x0000400006157824 */ /* 0x000fe200078e0215 */
[----:B------:R-:W-:Y:S01]  /*71f0*/  R2UR UR19, R23 ;  /* 0x00000000171372ca */ /* 0x000fe200000e0000 */
[----:B------:R-:W-:Y:S01]  /*7200*/  UIADD3 UR22, UP1, UR42, 0x1f0, URZ ;  /* 0x000001f02a167890 */ /* 0x000fe2000ff3e03f */
[----:B------:R-:W-:Y:S01]  /*7210*/  R2UR UR24, R7 ;  /* 0x00000000071872ca */ /* 0x000fe200000e0000 */
[----:B------:R-:W-:Y:S01]  /*7220*/  UIADD3.X UR15, URZ, UR43, URZ, UP0, !UPT ;  /* 0x0000002b3f0f7290 */ /* 0x000fe200087fe43f */
[----:B------:R-:W-:Y:S01]  /*7230*/  R2UR UR8, R21 ;  /* 0x00000000150872ca */ /* 0x000fe200000e0000 */
[----:B------:R-:W-:Y:S01]  /*7240*/  UIADD3.X UR23, URZ, UR43, URZ, UP1, !UPT ;  /* 0x0000002b3f177290 */ /* 0x000fe20008ffe43f */
[----:B------:R-:W-:Y:S01]  /*7250*/  R2UR UR18, R20 ;  /* 0x00000000141272ca */ /* 0x000fe200000e0000 */
[----:B------:R-:W-:Y:S01]  /*7260*/  VIADD R6, R6, 0x1 ;  /* 0x0000000106067836 */ /* 0x000fe20000000000 */
[----:B------:R-:W-:Y:S01]  /*7270*/  R2UR UR10, R26 ;  /* 0x000000001a0a72ca */ /* 0x000fe200000e0000 */
[----:B------:R-:W-:Y:S01]  /*7280*/  UMOV UR13, 0xf0000 ;  /* 0x000f0000000d7882 */ /* 0x000fe20000000000 */
[----:B------:R-:W-:Y:S01]  /*7290*/  ISETP.GT.AND P1, PT, R4, 0x1, PT ;  /* 0x000000010400780c */ /* 0x000fe20003f24270 */
[----:B------:R-:W-:Y:S01]  /*72a0*/  UMOV UR30, 0x0 ;  /* 0x00000000001e7882 */ /* 0x000fe20000000000 */
[----:B------:R-:W-:Y:S01]  /*72b0*/  UMOV UR31, 0x10000000 ;  /* 0x10000000001f7882 */ /* 0x000fe20000000000 */
[----:B------:R-:W-:Y:S01]  /*72c0*/  ISETP.NE.AND P0, PT, R6, 0x7, PT ;  /* 0x000000070600780c */ /* 0x000fe20003f05270 */
[----:B------:R-:W-:Y:S01]  /*72d0*/  UMOV UR25, UR33 ;  /* 0x0000002100197c82 */ /* 0x000fe20008000000 */
[----:B------:R-:W-:Y:S01]  /*72e0*/  UIADD3 UR32, UR24, 0x180, URZ ;  /* 0x0000018018207890 */ /* 0x000fe2000fffe03f */
[----:B------:R-:W-:Y:S01]  /*72f0*/  VIADD R23, R23, 0x40 ;  /* 0x0000004017177836 */ /* 0x000fe20000000000 */
[----:B------:R-:W-:Y:S01]  /*7300*/  UIADD3 UR24, UR24, 0x2180, URZ ;  /* 0x0000218018187890 */ /* 0x000fe2000fffe03f */
[----:B------:R-:W-:Y:S01]  /*7310*/  SEL R14, RZ, 0x1, P0 ;  /* 0x00000001ff0e7807 */ /* 0x000fe20000000000 */
[----:B------:R-:W-:Y:S01]  /*7320*/  UIADD3 UR16, UR8, 0x1c180, URZ ;  /* 0x0001c18008107890 */ /* 0x000fe2000fffe03f */
[----:B------:R-:W-:Y:S01]  /*7330*/  VIADD R24, R24, 0x40 ;  /* 0x0000004018187836 */ /* 0x000fe20000000000 */
[----:B------:R-:W-:Y:S01]  /*7340*/  UIADD3 UR8, UR8, 0x1e180, URZ ;  /* 0x0001e18008087890 */ /* 0x000fe2000fffe03f */
[----:B------:R-:W-:Y:S01]  /*7350*/  LOP3.LUT R5, R5, R14, RZ, 0x3c, !PT ;  /* 0x0000000e05057212 */ /* 0x000fe200078e3cff */
[----:B------:R-:W-:Y:S01]  /*7360*/  UMOV UR27, UR35 ;  /* 0x00000023001b7c82 */ /* 0x000fe20008000000 */
[----:B------:R-:W-:Y:S01]  /*7370*/  UMOV UR28, UR36 ;  /* 0x00000024001c7c82 */ /* 0x000fe20008000000 */
[----:B------:R0:W-:Y:S01]  /*7380*/  UTMALDG.3D.MULTICAST [UR32], [UR14], UR13, desc[UR30] ;  /* 0x00001e200e0073b4 */ /* 0x0001e2000801180d */
[----:B------:R-:W-:Y:S01]  /*7390*/  UMOV UR17, UR33 ;  /* 0x0000002100117c82 */ /* 0x000fe20008000000 */
[----:B------:R-:W-:Y:S01]  /*73a0*/  UMOV UR20, UR36 ;  /* 0x0000002400147c82 */ /* 0x000fe20008000000 */
[----:B------:R-:W-:Y:S01]  /*73b0*/  UMOV UR9, UR33 ;  /* 0x0000002100097c82 */ /* 0x000fe20008000000 */
[----:B------:R-:W-:Y:S01]  /*73c0*/  UMOV UR11, UR19 ;  /* 0x00000013000b7c82 */ /* 0x000fe20008000000 */
[----:B------:R-:W-:Y:S01]  /*73d0*/  UMOV UR12, UR36 ;  /* 0x00000024000c7c82 */ /* 0x000fe20008000000 */
[----:B------:R-:W-:Y:S01]  /*73e0*/  SEL R6, R6, RZ, P0 ;  /* 0x000000ff06067207 */ /* 0x000fe20000000000 */
[----:B------:R0:W-:Y:S01]  /*73f0*/  UTMALDG.3D.MULTICAST [UR24], [UR14], UR13, desc[UR30] ;  /* 0x00001e180e0073b4 */ /* 0x0001e2000801180d */
[----:B------:R0:W-:Y:S01]  /*7400*/  UTMALDG.3D [UR16], [UR22], desc[UR30] ;  /* 0x00001e10160075b4 */ /* 0x0001e20008011000 */
[----:B------:R0:W-:Y:S02]  /*7410*/  UTMALDG.3D [UR8], [UR22], desc[UR30] ;  /* 0x00001e08160075b4 */ /* 0x0001e40008011000 */
[----:B0-----:R-:W-:Y:S05]  /*7420*/  @P1 BRA `(.L_x_174) ;  /* 0xfffffffc000c1947 */ /* 0x001fea000383ffff */
.L_x_171:
[----:B------:R-:W-:Y:S05]  /*7430*/  BSYNC B1 ;  /* 0x0000000000017941 */ /* 0x000fea0003800000 */
.L_x_170:
[----:B------:R-:W-:Y:S01]  /*7440*/  LOP3.LUT P1, RZ, R11, 0xff, RZ, 0xc0, !PT ;  /* 0x000000ff0bff7812 */ /* 0x000fe2000782c0ff */
[C---:B------:R-:W-:Y:S01]  /*7450*/  IMAD.IADD R13, R8.reuse, 0x1, R13 ;  /* 0x00000001080d7824 */ /* 0x040fe200078e020d */
[----:B------:R-:W-:Y:S01]  /*7460*/  ULDC.64 UR8, c[0x0][0x650] ;  /* 0x0001940000087ab9 */ /* 0x000fe20000000a00 */
[C---:B------:R-:W-:Y:S01]  /*7470*/  ISETP.GE.U32.AND P2, PT, R8.reuse, 0x7, PT ;  /* 0x000000070800780c */ /* 0x040fe20003f46070 */
[----:B------:R-:W-:Y:S01]  /*7480*/  BSSY B1, `(.L_x_175) ;  /* 0x000006d000017945 */ /* 0x000fe20003800000 */
[C---:B------:R-:W-:Y:S01]  /*7490*/  IMAD.WIDE.U32 R4, R13.reuse, 0x24924925, RZ ;  /* 0x249249250d047825 */ /* 0x040fe200078e00ff */
[----:B------:R-:W-:Y:S02]  /*74a0*/  ISETP.GT.U32.AND P0, PT, R13, 0x6, PT ;  /* 0x000000060d00780c */ /* 0x000fe40003f04070 */
[----:B------:R-:W-:Y:S01]  /*74b0*/  PRMT R11, RZ, 0x7610, R11 ;  /* 0x00007610ff0b7816 */ /* 0x000fe2000000000b */
[----:B------:R-:W-:Y:S01]  /*74c0*/  IMAD.MOV.U32 R19, RZ, RZ, -0x1 ;  /* 0xffffffffff137424 */ /* 0x000fe200078e00ff */
[----:B------:R-:W-:Y:S01]  /*74d0*/  ISETP.LT.U32.AND P0, PT, R8, 0x7, P0 ;  /* 0x000000070800780c */ /* 0x000fe20000701070 */
[----:B------:R-:W-:-:S02]  /*74e0*/  IMAD.MOV.U32 R20, RZ, RZ, -0x1 ;  /* 0xffffffffff147424 */ /* 0x000fc400078e00ff */
[----:B------:R-:W0:Y:S01]  /*74f0*/  @P1 S2R R7, SR_CgaCtaId ;  /* 0x0000000000071919 */ /* 0x000e220000008800 */
[----:B------:R-:W-:Y:S01]  /*7500*/  SEL R4, RZ, 0x1, !P0 ;  /* 0x00000001ff047807 */ /* 0x000fe20004000000 */
[----:B------:R-:W-:Y:S01]  /*7510*/  IMAD.MOV.U32 R12, RZ, RZ, -0x1 ;  /* 0xffffffffff0c7424 */ /* 0x000fe200078e00ff */
[----:B------:R-:W-:Y:S02]  /*7520*/  IADD3 R16, P0, R16, UR38, RZ ;  /* 0x0000002610107c10 */ /* 0x000fe4000ff1e0ff */
[----:B------:R-:W-:Y:S02]  /*7530*/  @P1 MOV R6, 0x400 ;  /* 0x0000040000061802 */ /* 0x000fe40000000f00 */
[----:B------:R-:W-:Y:S02]  /*7540*/  IADD3.X R17, R17, UR41, RZ, P0, !PT ;  /* 0x0000002911117c10 */ /* 0x000fe400087fe4ff */
[----:B------:R-:W-:Y:S02]  /*7550*/  ISETP.GE.U32.AND P0, PT, R16, UR8, PT ;  /* 0x0000000810007c0c */ /* 0x000fe4000bf06070 */
[----:B------:R-:W-:-:S02]  /*7560*/  LOP3.LUT R3, R3, R4, RZ, 0x3c, !PT ;  /* 0x0000000403037212 */ /* 0x000fc400078e3cff */
[----:B------:R-:W-:Y:S02]  /*7570*/  ISETP.GE.U32.AND.EX P0, PT, R17, UR9, PT, P0 ;  /* 0x0000000911007c0c */ /* 0x000fe4000bf06100 */
[----:B0-----:R-:W-:Y:S01]  /*7580*/  @P1 LEA R6, R7, R6, 0x18 ;  /* 0x0000000607061211 */ /* 0x001fe200078ec0ff */
[----:B------:R-:W-:-:S03]  /*7590*/  IMAD.IADD R7, R13, 0x1, -R5 ;  /* 0x000000010d077824 */ /* 0x000fc600078e0a05 */
[----:B------:R0:W-:Y:S02]  /*75a0*/  @P1 SYNCS.ARRIVE.TRANS64.A1T0 RZ, [R6+URZ+0x88], RZ ;  /* 0x000088ff06ff19a7 */ /* 0x0001e4000810003f */
[----:B------:R-:W-:-:S04]  /*75b0*/  LEA.HI R7, R7, R5, RZ, 0x1f ;  /* 0x0000000507077211 */ /* 0x000fc800078ff8ff */
[----:B------:R-:W-:-:S04]  /*75c0*/  SHF.R.U32.HI R4, RZ, 0x2, R7 ;  /* 0x00000002ff047819 */ /* 0x000fc80000011607 */
[--C-:B------:R-:W-:Y:S01]  /*75d0*/  @P2 LOP3.LUT R3, R3, 0x1, R4.reuse, 0x78, !PT ;  /* 0x0000000103032812 */ /* 0x100fe200078e7804 */
[----:B------:R-:W-:Y:S01]  /*75e0*/  IMAD R13, R4, -0x7, R13 ;  /* 0xfffffff9040d7824 */ /* 0x000fe200078e020d */
[----:B------:R-:W-:Y:S01]  /*75f0*/  PRMT R4, RZ, 0x7610, R4 ;  /* 0x00007610ff047816 */ /* 0x000fe20000000004 */
[----:B0-----:R-:W-:Y:S06]  /*7600*/  @P0 BRA `(.L_x_176) ;  /* 0x0000000400500947 */ /* 0x001fec0003800000 */
[----:B------:R-:W0:Y:S01]  /*7610*/  S2R R15, SR_CTAID.X ;  /* 0x00000000000f7919 */ /* 0x000e220000002500 */
[----:B------:R-:W-:Y:S01]  /*7620*/  ULDC.64 UR8, c[0x0][0x628] ;  /* 0x00018a0000087ab9 */ /* 0x000fe20000000a00 */
[----:B------:R-:W1:Y:S01]  /*7630*/  LDC R20, c[0x0][0x144] ;  /* 0x00005100ff147b82 */ /* 0x000e620000000800 */
[----:B------:R-:W-:Y:S01]  /*7640*/  ISETP.NE.U32.AND P0, PT, RZ, UR8, PT ;  /* 0x00000008ff007c0c */ /* 0x000fe2000bf05070 */
[----:B------:R-:W2:Y:S01]  /*7650*/  S2R R12, SR_CTAID.Y ;  /* 0x00000000000c7919 */ /* 0x000ea20000002600 */
[----:B------:R-:W-:Y:S01]  /*7660*/  ULDC UR10, c[0x0][0x150] ;  /* 0x00005400000a7ab9 */ /* 0x000fe20000000800 */
[----:B------:R-:W-:Y:S01]  /*7670*/  ULDC UR11, c[0x0][0x630] ;  /* 0x00018c00000b7ab9 */ /* 0x000fe20000000800 */
[----:B------:R-:W-:Y:S01]  /*7680*/  ISETP.NE.AND.EX P0, PT, RZ, UR9, PT, P0 ;  /* 0x00000009ff007c0c */ /* 0x000fe2000bf05300 */
[----:B------:R-:W-:Y:S01]  /*7690*/  IMAD.MOV.U32 R4, RZ, RZ, R16 ;  /* 0x000000ffff047224 */ /* 0x000fe200078e0010 */
[----:B0-----:R-:W-:-:S05]  /*76a0*/  I2FP.F32.U32 R5, R15 ;  /* 0x0000000f00057245 */ /* 0x001fca0000201000 */
[----:B------:R-:W-:Y:S01]  /*76b0*/  FMUL R21, R5, UR10 ;  /* 0x0000000a05157c20 */ /* 0x000fe20008400000 */
[----:B------:R-:W-:-:S05]  /*76c0*/  IMAD.MOV.U32 R5, RZ, RZ, R17 ;  /* 0x000000ffff057224 */ /* 0x000fca00078e0011 */
[----:B--2---:R-:W-:Y:S05]  /*76d0*/  @!P0 BRA `(.L_x_177) ;  /* 0x0000000000288947 */ /* 0x004fea0003800000 */
[----:B------:R-:W-:Y:S02]  /*76e0*/  ULDC UR10, c[0x0][0x634] ;  /* 0x00018d00000a7ab9 */ /* 0x000fe40000000800 */
[----:B------:R-:W-:-:S05]  /*76f0*/  IADD3 R5, P0, R16, UR10, RZ ;  /* 0x0000000a10057c10 */ /* 0x000fca000ff1e0ff */
[----:B------:R-:W-:-:S04]  /*7700*/  IMAD.X R19, RZ, RZ, R17, P0 ;  /* 0x000000ffff137224 */ /* 0x000fc800000e0611 */
[----:B------:R-:W-:-:S04]  /*7710*/  IMAD.WIDE.U32 R6, R19, UR8, RZ ;  /* 0x0000000813067c25 */ /* 0x000fc8000f8e00ff */
[----:B------:R-:W-:-:S04]  /*7720*/  IMAD.WIDE.U32 R6, P0, R5, UR9, R6 ;  /* 0x0000000905067c25 */ /* 0x000fc8000f800006 */
[----:B------:R-:W-:-:S04]  /*7730*/  IMAD.WIDE.U32 R4, R5, UR8, RZ ;  /* 0x0000000805047c25 */ /* 0x000fc8000f8e00ff */
[----:B------:R-:W-:Y:S01]  /*7740*/  IMAD.MOV.U32 R4, RZ, RZ, R7 ;  /* 0x000000ffff047224 */ /* 0x000fe200078e0007 */
[----:B------:R-:W-:Y:S01]  /*7750*/  IADD3 RZ, P1, R5, R6, RZ ;  /* 0x0000000605ff7210 */ /* 0x000fe20007f3e0ff */
[----:B------:R-:W-:-:S04]  /*7760*/  IMAD.X R5, RZ, RZ, RZ, P0 ;  /* 0x000000ffff057224 */ /* 0x000fc800000e06ff */
[----:B------:R-:W-:-:S08]  /*7770*/  IMAD.WIDE.U32.X R4, R19, UR9, R4, P1 ;  /* 0x0000000913047c25 */ /* 0x000fd000088e0404 */
.L_x_177:
[--C-:B------:R-:W-:Y:S01]  /*7780*/  SHF.R.U64 R14, R4, UR11, R5.reuse ;  /* 0x0000000b040e7c19 */ /* 0x100fe20008001205 */
[----:B------:R-:W0:Y:S01]  /*7790*/  F2I.U32.TRUNC.NTZ R21, R21 ;  /* 0x0000001500157305 */ /* 0x000e22000020f000 */
[----:B------:R-:W-:Y:S01]  /*77a0*/  SHF.R.U32.HI R4, RZ, UR11, R5 ;  /* 0x0000000bff047c19 */ /* 0x000fe20008011605 */
[----:B------:R-:W-:Y:S01]  /*77b0*/  ULDC.64 UR8, c[0x0][0x620] ;  /* 0x0001880000087ab9 */ /* 0x000fe20000000a00 */
[----:B------:R-:W-:Y:S01]  /*77c0*/  IADD3 R7, P0, RZ, -R14, RZ ;  /* 0x8000000eff077210 */ /* 0x000fe20007f1e0ff */
[----:B------:R-:W-:-:S04]  /*77d0*/  ULDC.64 UR10, c[0x0][0x640] ;  /* 0x00019000000a7ab9 */ /* 0x000fc80000000a00 */
[----:B------:R-:W-:Y:S01]  /*77e0*/  IMAD.X R4, RZ, RZ, ~R4, P0 ;  /* 0x000000ffff047224 */ /* 0x000fe200000e0e04 */
[----:B------:R-:W-:-:S03]  /*77f0*/  ISETP.NE.U32.AND P0, PT, RZ, UR10, PT ;  /* 0x0000000aff007c0c */ /* 0x000fc6000bf05070 */
[----:B------:R-:W-:Y:S01]  /*7800*/  IMAD R6, R4, UR8, RZ ;  /* 0x0000000804067c24 */ /* 0x000fe2000f8e02ff */
[----:B------:R-:W-:Y:S01]  /*7810*/  ISETP.NE.AND.EX P0, PT, RZ, UR11, PT, P0 ;  /* 0x0000000bff007c0c */ /* 0x000fe2000bf05300 */
[----:B------:R-:W-:Y:S01]  /*7820*/  IMAD.WIDE.U32 R4, R7, UR8, R16 ;  /* 0x0000000807047c25 */ /* 0x000fe2000f8e0010 */
[----:B------:R-:W-:-:S03]  /*7830*/  ULDC UR8, c[0x0][0x618] ;  /* 0x0001860000087ab9 */ /* 0x000fc60000000800 */
[----:B------:R-:W-:Y:S01]  /*7840*/  IMAD R7, R7, UR9, R6 ;  /* 0x0000000907077c24 */ /* 0x000fe2000f8e0206 */
[----:B------:R-:W-:Y:S01]  /*7850*/  ULDC UR9, c[0x0][0x154] ;  /* 0x0000550000097ab9 */ /* 0x000fe20000000800 */
[----:B0-----:R-:W-:Y:S02]  /*7860*/  IMAD.MOV R6, RZ, RZ, -R21 ;  /* 0x000000ffff067224 */ /* 0x001fe400078e0a15 */
[----:B------:R-:W0:Y:S01]  /*7870*/  LDC R21, c[0x0][0x148] ;  /* 0x00005200ff157b82 */ /* 0x000e220000000800 */
[----:B------:R-:W-:Y:S02]  /*7880*/  IMAD.IADD R5, R5, 0x1, R7 ;  /* 0x0000000105057824 */ /* 0x000fe400078e0207 */
[----:B-1----:R-:W-:Y:S01]  /*7890*/  IMAD R15, R20, R6, R15 ;  /* 0x00000006140f7224 */ /* 0x002fe200078e020f */
[----:B------:R-:W-:Y:S02]  /*78a0*/  I2FP.F32.U32 R6, R12 ;  /* 0x0000000c00067245 */ /* 0x000fe40000201000 */
[----:B------:R-:W-:-:S02]  /*78b0*/  SHF.R.U64 R19, R4, UR8, R5 ;  /* 0x0000000804137c19 */ /* 0x000fc40008001205 */
[----:B------:R-:W-:Y:S01]  /*78c0*/  SHF.R.U32.HI R4, RZ, UR8, R5 ;  /* 0x00000008ff047c19 */ /* 0x000fe20008011605 */
[----:B------:R-:W-:Y:S01]  /*78d0*/  FMUL R6, R6, UR9 ;  /* 0x0000000906067c20 */ /* 0x000fe20008400000 */
[----:B------:R-:W-:Y:S02]  /*78e0*/  ULDC UR8, c[0x0][0x608] ;  /* 0x0001820000087ab9 */ /* 0x000fe40000000800 */
[--C-:B------:R-:W-:Y:S01]  /*78f0*/  SHF.R.U64 R22, R19, UR8, R4.reuse ;  /* 0x0000000813167c19 */ /* 0x100fe20008001204 */
[----:B------:R1:W2:Y:S01]  /*7900*/  F2I.U32.TRUNC.NTZ R24, R6 ;  /* 0x0000000600187305 */ /* 0x0002a2000020f000 */
[----:B------:R-:W-:Y:S01]  /*7910*/  SHF.R.U32.HI R5, RZ, UR8, R4 ;  /* 0x00000008ff057c19 */ /* 0x000fe20008011604 */
[----:B------:R-:W-:-:S03]  /*7920*/  ULDC UR8, c[0x0][0x658] ;  /* 0x0001960000087ab9 */ /* 0x000fc60000000800 */
[--C-:B------:R-:W-:Y:S02]  /*7930*/  SHF.R.U64 R20, R22, UR8, R5.reuse ;  /* 0x0000000816147c19 */ /* 0x100fe40008001205 */
[----:B------:R-:W-:-:S03]  /*7940*/  SHF.R.U32.HI R23, RZ, UR8, R5 ;  /* 0x00000008ff177c19 */ /* 0x000fc60008011605 */
[----:B------:R-:W-:Y:S02]  /*7950*/  IMAD.MOV.U32 R4, RZ, RZ, R20 ;  /* 0x000000ffff047224 */ /* 0x000fe400078e0014 */
[----:B------:R-:W-:Y:S01]  /*7960*/  IMAD.MOV.U32 R5, RZ, RZ, R23 ;  /* 0x000000ffff057224 */ /* 0x000fe200078e0017 */
[----:B-1----:R-:W-:Y:S06]  /*7970*/  @!P0 BRA `(.L_x_178) ;  /* 0x0000000000288947 */ /* 0x002fec0003800000 */
        /* <DEDUP_REMOVED lines=10> */
.L_x_178:
[----:B------:R-:W-:Y:S01]  /*7a20*/  ISETP.NE.AND P0, PT, R2, 0x1, PT ;  /* 0x000000010200780c */ /* 0x000fe20003f05270 */
[----:B------:R-:W-:Y:S01]  /*7a30*/  ULDC UR8, c[0x0][0x648] ;  /* 0x0001920000087ab9 */ /* 0x000fe20000000800 */
[----:B------:R-:W-:Y:S01]  /*7a40*/  LOP3.LUT R22, R22, UR7, RZ, 0xc0, !PT ;  /* 0x0000000716167c12 */ /* 0x000fe2000f8ec0ff */
[----:B--2---:R-:W-:Y:S01]  /*7a50*/  IMAD.MOV R24, RZ, RZ, -R24 ;  /* 0x000000ffff187224 */ /* 0x004fe200078e0a18 */
[----:B------:R-:W-:Y:S01]  /*7a60*/  SHF.R.U64 R5, R4, UR8, R5 ;  /* 0x0000000804057c19 */ /* 0x000fe20008001205 */
[----:B------:R-:W-:Y:S01]  /*7a70*/  ULDC UR8, c[0x0][0x638] ;  /* 0x00018e0000087ab9 */ /* 0x000fe20000000800 */
[----:B------:R-:W-:Y:S01]  /*7a80*/  LOP3.LUT R19, R19, UR5, RZ, 0xc0, !PT ;  /* 0x0000000513137c12 */ /* 0x000fe2000f8ec0ff */
[----:B------:R-:W-:Y:S01]  /*7a90*/  ULDC UR9, c[0x0][0x610] ;  /* 0x0001840000097ab9 */ /* 0x000fe20000000800 */
[----:B------:R-:W-:Y:S02]  /*7aa0*/  IMAD.MOV.U32 R4, RZ, RZ, 0x1 ;  /* 0x00000001ff047424 */ /* 0x000fe400078e00ff */
[----:B------:R-:W-:-:S02]  /*7ab0*/  IMAD.MOV R7, RZ, RZ, -R5 ;  /* 0x000000ffff077224 */ /* 0x000fc400078e0a05 */
[----:B------:R-:W-:Y:S02]  /*7ac0*/  IMAD R22, R5, UR6, R22 ;  /* 0x0000000605167c24 */ /* 0x000fe4000f8e0216 */
[----:B0-----:R-:W-:Y:S02]  /*7ad0*/  @P0 IMAD R15, R21, R24, R12 ;  /* 0x00000018150f0224 */ /* 0x001fe400078e020c */
[----:B------:R-:W-:Y:S01]  /*7ae0*/  IMAD R20, R7, UR8, R20 ;  /* 0x0000000807147c24 */ /* 0x000fe2000f8e0214 */
[----:B------:R-:W-:Y:S01]  /*7af0*/  ULDC UR8, c[0x0][0x600] ;  /* 0x0001800000087ab9 */ /* 0x000fe20000000800 */
[----:B------:R-:W-:Y:S02]  /*7b00*/  IMAD R15, R22, UR9, R15 ;  /* 0x00000009160f7c24 */ /* 0x000fe4000f8e020f */
[----:B------:R-:W-:Y:S02]  /*7b10*/  IMAD R6, R20, UR8, R19 ;  /* 0x0000000814067c24 */ /* 0x000fe4000f8e0213 */
[----:B------:R-:W-:-:S03]  /*7b20*/  IMAD.MOV.U32 R12, RZ, RZ, R14 ;  /* 0x000000ffff0c7224 */ /* 0x000fc600078e000e */
[----:B------:R-:W-:Y:S02]  /*7b30*/  SEL R20, R6, R15, !P0 ;  /* 0x0000000f06147207 */ /* 0x000fe40004000000 */
[----:B------:R-:W-:-:S07]  /*7b40*/  SEL R19, R15, R6, !P0 ;  /* 0x000000060f137207 */ /* 0x000fce0004000000 */
.L_x_176:
[----:B------:R-:W-:Y:S05]  /*7b50*/  BSYNC B1 ;  /* 0x0000000000017941 */ /* 0x000fea0003800000 */
.L_x_175:
[----:B------:R-:W-:-:S13]  /*7b60*/  LOP3.LUT P0, RZ, R4, 0xff, RZ, 0xc0, !PT ;  /* 0x000000ff04ff7812 */ /* 0x000fda000780c0ff */
[----:B------:R-:W-:Y:S05]  /*7b70*/  @P0 BRA `(.L_x_179) ;  /* 0xfffffff000f40947 */ /* 0x000fea000383ffff */
[----:B------:R-:W-:Y:S05]  /*7b80*/  BSYNC B0 ;  /* 0x0000000000007941 */ /* 0x000fea0003800000 */
.L_x_168:
[----:B------:R-:W-:-:S03]  /*7b90*/  UMOV UR8, 0xffffffff ;  /* 0xffffffff00087882 */ /* 0x000fc60000000000 */
[----:B------:R-:W-:Y:S05]  /*7ba0*/  BRA.DIV UR8, `(.L_x_180) ;  /* 0x0000000608807947 */ /* 0x000fea000b800000 */
[----:B------:R-:W-:-:S13]  /*7bb0*/  ELECT P6, URZ, PT ;  /* 0x00000000003f782f */ /* 0x000fda00038c0000 */
.L_x_197:
[----:B------:R-:W-:Y:S04]  /*7bc0*/  BSSY B0, `(.L_x_181) ;  /* 0x0000046000007945 */ /* 0x000fe80003800000 */
[----:B------:R-:W-:Y:S05]  /*7bd0*/  @!P6 BRA `(.L_x_182) ;  /* 0x000000040010e947 */ /* 0x000fea0003800000 */
[----:B------:R-:W-:-:S04]  /*7be0*/  LOP3.LUT R18, R18, 0x2, RZ, 0xfc, !PT ;  /* 0x0000000212127812 */ /* 0x000fc800078efcff */
[----:B------:R-:W-:-:S13]  /*7bf0*/  ISETP.NE.AND P0, PT, R18, 0x3, PT ;  /* 0x000000031200780c */ /* 0x000fda0003f05270 */
[----:B------:R-:W-:Y:S05]  /*7c00*/  @!P0 BRA `(.L_x_183) ;  /* 0x0000000000048947 */ /* 0x000fea0003800000 */
[----:B------:R-:W-:Y:S01]  /*7c10*/  BPT.TRAP 0x1 ;  /* 0x000000040000795c */ /* 0x000fe20000300000 */
.L_x_183:
[----:B------:R-:W0:Y:S01]  /*7c20*/  S2R R5, SR_CgaCtaId ;  /* 0x0000000000057919 */ /* 0x000e220000008800 */
[----:B------:R-:W-:Y:S02]  /*7c30*/  MOV R0, 0x400 ;  /* 0x0000040000007802 */ /* 0x000fe40000000f00 */
[----:B------:R-:W-:Y:S02]  /*7c40*/  SHF.L.U32 R4, R3, 0x1f, RZ ;  /* 0x0000001f03047819 */ /* 0x000fe400000006ff */
[----:B0-----:R-:W-:-:S05]  /*7c50*/  LEA R0, R5, R0, 0x18 ;  /* 0x0000000005007211 */ /* 0x001fca00078ec0ff */
[----:B------:R-:W-:-:S04]  /*7c60*/  VIADD R0, R0, 0x38 ;  /* 0x0000003800007836 */ /* 0x000fc80000000000 */
[C---:B------:R-:W-:Y:S02]  /*7c70*/  IMAD R7, R13.reuse, 0x8, R0 ;  /* 0x000000080d077824 */ /* 0x040fe400078e0200 */
[----:B------:R-:W-:Y:S02]  /*7c80*/  VIADD R13, R13, 0x1 ;  /* 0x000000010d0d7836 */ /* 0x000fe40000000000 */
[----:B------:R-:W0:Y:S03]  /*7c90*/  SYNCS.PHASECHK.TRANS64.TRYWAIT P0, [R7+URZ], R4 ;  /* 0x00000004070075a7 */ /* 0x000e26000800017f */
[----:B------:R-:W-:-:S04]  /*7ca0*/  ISETP.NE.AND P1, PT, R13, 0x7, PT ;  /* 0x000000070d00780c */ /* 0x000fc80003f25270 */
[----:B------:R-:W-:Y:S02]  /*7cb0*/  SEL R2, RZ, 0x1, P1 ;  /* 0x00000001ff027807 */ /* 0x000fe40000800000 */
[----:B------:R-:W-:Y:S02]  /*7cc0*/  SEL R13, R13, RZ, P1 ;  /* 0x000000ff0d0d7207 */ /* 0x000fe40000800000 */
[----:B------:R-:W-:-:S03]  /*7cd0*/  LOP3.LUT R6, R3, R2, RZ, 0x3c, !PT ;  /* 0x0000000203067212 */ /* 0x000fc600078e3cff */
[----:B------:R-:W-:Y:S01]  /*7ce0*/  IMAD R8, R13, 0x8, R0 ;  /* 0x000000080d087824 */ /* 0x000fe200078e0200 */
[----:B------:R-:W-:Y:S01]  /*7cf0*/  SHF.L.U32 R5, R6, 0x1f, RZ ;  /* 0x0000001f06057819 */ /* 0x000fe200000006ff */
[----:B0-----:R-:W-:Y:S06]  /*7d00*/  @!P0 BRA `(.L_x_184) ;  /* 0x0000000400488947 */ /* 0x001fec0003800000 */
.L_x_198:
[----:B------:R-:W1:Y:S01]  /*7d10*/  SYNCS.PHASECHK.TRANS64.TRYWAIT P0, [R8+URZ], R5 ;  /* 0x00000005080075a7 */ /* 0x000e62000800017f */
[----:B------:R-:W-:-:S05]  /*7d20*/  VIADD R2, R13, 0x1 ;  /* 0x000000010d027836 */ /* 0x000fca0000000000 */
[----:B------:R-:W-:-:S04]  /*7d30*/  ISETP.NE.AND P1, PT, R2, 0x7, PT ;  /* 0x000000070200780c */ /* 0x000fc80003f25270 */
[----:B------:R-:W-:Y:S02]  /*7d40*/  SEL R3, RZ, 0x1, P1 ;  /* 0x00000001ff037807 */ /* 0x000fe40000800000 */
[----:B0-----:R-:W-:Y:S02]  /*7d50*/  SEL R7, R2, RZ, P1 ;  /* 0x000000ff02077207 */ /* 0x001fe40000800000 */
[----:B------:R-:W-:-:S03]  /*7d60*/  LOP3.LUT R6, R6, R3, RZ, 0x3c, !PT ;  /* 0x0000000306067212 */ /* 0x000fc600078e3cff */
[----:B------:R-:W-:Y:S01]  /*7d70*/  IMAD R9, R7, 0x8, R0 ;  /* 0x0000000807097824 */ /* 0x000fe200078e0200 */
[----:B------:R-:W-:Y:S01]  /*7d80*/  SHF.L.U32 R4, R6, 0x1f, RZ ;  /* 0x0000001f06047819 */ /* 0x000fe200000006ff */
[----:B-1----:R-:W-:Y:S06]  /*7d90*/  @!P0 BRA `(.L_x_185) ;  /* 0x0000000400388947 */ /* 0x002fec0003800000 */
.L_x_199:
[----:B------:R-:W1:Y:S01]  /*7da0*/  SYNCS.PHASECHK.TRANS64.TRYWAIT P0, [R9+URZ], R4 ;  /* 0x00000004090075a7 */ /* 0x000e62000800017f */
[----:B------:R-:W-:-:S05]  /*7db0*/  VIADD R2, R7, 0x1 ;  /* 0x0000000107027836 */ /* 0x000fca0000000000 */
[----:B------:R-:W-:-:S04]  /*7dc0*/  ISETP.NE.AND P1, PT, R2, 0x7, PT ;  /* 0x000000070200780c */ /* 0x000fc80003f25270 */
[----:B------:R-:W-:Y:S02]  /*7dd0*/  SEL R3, RZ, 0x1, P1 ;  /* 0x00000001ff037807 */ /* 0x000fe40000800000 */
[----:B------:R-:W-:Y:S02]  /*7de0*/  SEL R7, R2, RZ, P1 ;  /* 0x000000ff02077207 */ /* 0x000fe40000800000 */
[----:B------:R-:W-:-:S03]  /*7df0*/  LOP3.LUT R6, R6, R3, RZ, 0x3c, !PT ;  /* 0x0000000306067212 */ /* 0x000fc600078e3cff */
[----:B0-----:R-:W-:Y:S01]  /*7e00*/  IMAD R8, R7, 0x8, R0 ;  /* 0x0000000807087824 */ /* 0x001fe200078e0200 */
[----:B------:R-:W-:Y:S01]  /*7e10*/  SHF.L.U32 R5, R6, 0x1f, RZ ;  /* 0x0000001f06057819 */ /* 0x000fe200000006ff */
[----:B-1----:R-:W-:Y:S06]  /*7e20*/  @!P0 BRA `(.L_x_186) ;  /* 0x0000000400288947 */ /* 0x002fec0003800000 */
.L_x_200:
        /* <DEDUP_REMOVED lines=9> */
.L_x_201:
[----:B------:R-:W1:Y:S01]  /*7ec0*/  SYNCS.PHASECHK.TRANS64.TRYWAIT P0, [R9+URZ], R4 ;  /* 0x00000004090075a7 */ /* 0x000e62000800017f */
[----:B------:R-:W-:-:S05]  /*7ed0*/  VIADD R2, R7, 0x1 ;  /* 0x0000000107027836 */ /* 0x000fca0000000000 */
[----:B------:R-:W-:-:S04]  /*7ee0*/  ISETP.NE.AND P1, PT, R2, 0x7, PT ;  /* 0x000000070200780c */ /* 0x000fc80003f25270 */
[----:B------:R-:W-:Y:S02]  /*7ef0*/  SEL R3, RZ, 0x1, P1 ;  /* 0x00000001ff037807 */ /* 0x000fe40000800000 */
[----:B------:R-:W-:Y:S02]  /*7f00*/  SEL R7, R2, RZ, P1 ;  /* 0x000000ff02077207 */ /* 0x000fe40000800000 */
[----:B------:R-:W-:-:S03]  /*7f10*/  LOP3.LUT R11, R6, R3, RZ, 0x3c, !PT ;  /* 0x00000003060b7212 */ /* 0x000fc600078e3cff */
[----:B------:R-:W-:Y:S01]  /*7f20*/  IMAD R6, R7, 0x8, R0 ;  /* 0x0000000807067824 */ /* 0x000fe200078e0200 */
[----:B0-----:R-:W-:Y:S01]  /*7f30*/  SHF.L.U32 R5, R11, 0x1f, RZ ;  /* 0x0000001f0b057819 */ /* 0x001fe200000006ff */
[----:B-1----:R-:W-:Y:S06]  /*7f40*/  @!P0 BRA `(.L_x_188) ;  /* 0x0000000400088947 */ /* 0x002fec0003800000 */
.L_x_202:
[----:B------:R-:W1:Y:S01]  /*7f50*/  SYNCS.PHASECHK.TRANS64.TRYWAIT P0, [R6+URZ], R5 ;  /* 0x00000005060075a7 */ /* 0x000e62000800017f */
[----:B------:R-:W-:-:S05]  /*7f60*/  VIADD R2, R7, 0x1 ;  /* 0x0000000107027836 */ /* 0x000fca0000000000 */
[----:B------:R-:W-:-:S04]  /*7f70*/  ISETP.NE.AND P1, PT, R2, 0x7, PT ;  /* 0x000000070200780c */ /* 0x000fc80003f25270 */
[----:B0-----:R-:W-:Y:S02]  /*7f80*/  SEL R4, RZ, 0x1, P1 ;  /* 0x00000001ff047807 */ /* 0x001fe40000800000 */
[----:B------:R-:W-:Y:S02]  /*7f90*/  SEL R3, R2, RZ, P1 ;  /* 0x000000ff02037207 */ /* 0x000fe40000800000 */
[----:B------:R-:W-:Y:S01]  /*7fa0*/  LOP3.LUT R4, R11, R4, RZ, 0x3c, !PT ;  /* 0x000000040b047212 */ /* 0x000fe200078e3cff */
[----:B-1----:R-:W-:Y:S06]  /*7fb0*/  @!P0 BRA `(.L_x_189) ;  /* 0x0000000400008947 */ /* 0x002fec0003800000 */
.L_x_203:
[----:B------:R-:W-:Y:S01]  /*7fc0*/  IMAD R3, R3, 0x8, R0 ;  /* 0x0000000803037824 */ /* 0x000fe200078e0200 */
[----:B------:R-:W-:-:S07]  /*7fd0*/  SHF.L.U32 R0, R4, 0x1f, RZ ;  /* 0x0000001f04007819 */ /* 0x000fce00000006ff */
.L_x_190:
[----:B-1----:R1:W2:Y:S02]  /*7fe0*/  SYNCS.PHASECHK.TRANS64.TRYWAIT P0, [R3+URZ], R0 ;  /* 0x00000000030075a7 */ /* 0x0022a4000800017f */
[----:B--2---:R-:W-:Y:S05]  /*7ff0*/  @!P0 NANOSLEEP.SYNCS 0x989680 ;  /* 0x009896800000895d */ /* 0x004fea0003900000 */
[----:B------:R-:W2:Y:S02]  /*8000*/  @!P0 SYNCS.PHASECHK.TRANS64 P0, [R3+URZ], R0 ;  /* 0x00000000030085a7 */ /* 0x000ea4000800007f */
[----:B--2---:R-:W-:Y:S05]  /*8010*/  @!P0 BRA `(.L_x_190) ;  /* 0xfffffffc00f08947 */ /* 0x004fea000383ffff */
.L_x_182:
[----:B------:R-:W-:Y:S05]  /*8020*/  BSYNC B0 ;  /* 0x0000000000007941 */ /* 0x000fea0003800000 */
.L_x_181:
[----:B------:R-:W-:Y:S05]  /*8030*/  EXIT ;  /* 0x000000000000794d */ /* 0x000fea0003800000 */
.L_x_21:
[----:B-1----:R1:W2:Y:S02]  /*8040*/  SYNCS.PHASECHK.TRANS64.TRYWAIT P1, [R3+URZ], R0 ;  /* 0x00000000030075a7 */ /* 0x0022a4000802017f */
[----:B--2---:R-:W-:Y:S05]  /*8050*/  @!P1 NANOSLEEP.SYNCS 0x989680 ;  /* 0x009896800000995d */ /* 0x004fea0003900000 */
[----:B------:R-:W2:Y:S02]  /*8060*/  @!P1 SYNCS.PHASECHK.TRANS64 P1, [R3+URZ], R0 ;  /* 0x00000000030095a7 */ /* 0x000ea4000802007f */
[----:B--2---:R-:W-:Y:S05]  /*8070*/  @!P1 BRA `(.L_x_21) ;  /* 0xfffffffc00f09947 */ /* 0x004fea000383ffff */
[----:B------:R-:W-:Y:S05]  /*8080*/  BRA `(.L_x_20) ;  /* 0xffffff9400c07947 */ /* 0x000fea000383ffff */
.L_x_26:
[----:B-1----:R1:W2:Y:S02]  /*8090*/  SYNCS.PHASECHK.TRANS64.TRYWAIT P1, [R5+URZ], R4 ;  /* 0x00000004050075a7 */ /* 0x0022a4000802017f */
[----:B--2---:R-:W-:Y:S05]  /*80a0*/  @!P1 NANOSLEEP.SYNCS 0x989680 ;  /* 0x009896800000995d */ /* 0x004fea0003900000 */
[----:B------:R-:W2:Y:S02]  /*80b0*/  @!P1 SYNCS.PHASECHK.TRANS64 P1, [R5+URZ], R4 ;  /* 0x00000004050095a7 */ /* 0x000ea4000802007f */
[----:B--2---:R-:W-:Y:S05]  /*80c0*/  @!P1 BRA `(.L_x_26) ;  /* 0xfffffffc00f09947 */ /* 0x004fea000383ffff */
[----:B------:R-:W-:Y:S05]  /*80d0*/  BRA `(.L_x_25) ;  /* 0xffffff98009c7947 */ /* 0x000fea000383ffff */
.L_x_169:
[----:B------:R-:W-:Y:S01]  /*80e0*/  BSSY B1, `(.L_x_191) ;  /* 0x0000006000017945 */ /* 0x000fe20003800000 */
[----:B------:R-:W-:-:S07]  /*80f0*/  IMAD.MOV.U32 R15, RZ, RZ, -0x1 ;  /* 0xffffffffff0f7424 */ /* 0x000fce00078e00ff */
[----:B------:R-:W-:Y:S05]  /*8100*/  WARPSYNC.COLLECTIVE R15, `(.L_x_192) ;  /* 0x000000000f0c7348 */ /* 0x000fea0003c00000 */
[----:B------:R-:W-:Y:S02]  /*8110*/  ELECT P6, UR62, PT ;  /* 0x00000000003e782f */ /* 0x000fe400038c0000 */
[----:B------:R-:W-:Y:S01]  /*8120*/  MOV R14, UR62 ;  /* 0x0000003e000e7c02 */ /* 0x000fe20008000f00 */
[----:B------:R-:W-:Y:S10]  /*8130*/  ENDCOLLECTIVE ;  /* 0x000000000000791b */ /* 0x000ff40003800000 */
.L_x_192:
[----:B------:R-:W-:Y:S05]  /*8140*/  BSYNC B1 ;  /* 0x0000000000017941 */ /* 0x000fea0003800000 */
.L_x_191:
[----:B------:R-:W-:Y:S05]  /*8150*/  BRA `(.L_x_193) ;  /* 0xffffffec00887947 */ /* 0x000fea000383ffff */
.L_x_172:
[----:B0-----:R0:W1:Y:S02]  /*8160*/  SYNCS.PHASECHK.TRANS64.TRYWAIT P0, [R22+URZ+0x38], R7 ;  /* 0x00003807160075a7 */ /* 0x001064000800017f */
[----:B-1----:R-:W-:Y:S05]  /*8170*/  @!P0 NANOSLEEP.SYNCS 0x989680 ;  /* 0x009896800000895d */ /* 0x002fea0003900000 */
[----:B------:R-:W1:Y:S02]  /*8180*/  @!P0 SYNCS.PHASECHK.TRANS64 P0, [R22+URZ+0x38], R7 ;  /* 0x00003807160085a7 */ /* 0x000e64000800007f */
[----:B-1----:R-:W-:Y:S05]  /*8190*/  @!P0 BRA `(.L_x_172) ;  /* 0xfffffffc00f08947 */ /* 0x002fea000383ffff */
[----:B------:R-:W-:Y:S05]  /*81a0*/  BRA `(.L_x_194) ;  /* 0xffffffec00d07947 */ /* 0x000fea000383ffff */
.L_x_180:
[----:B------:R-:W-:Y:S01]  /*81b0*/  BSSY B0, `(.L_x_195) ;  /* 0x0000006000007945 */ /* 0x000fe20003800000 */
[----:B------:R-:W-:-:S07]  /*81c0*/  IMAD.MOV.U32 R15, RZ, RZ, -0x1 ;  /* 0xffffffffff0f7424 */ /* 0x000fce00078e00ff */
[----:B------:R-:W-:Y:S05]  /*81d0*/  WARPSYNC.COLLECTIVE R15, `(.L_x_196) ;  /* 0x000000000f0c7348 */ /* 0x000fea0003c00000 */
[----:B------:R-:W-:Y:S02]  /*81e0*/  ELECT P6, UR62, PT ;  /* 0x00000000003e782f */ /* 0x000fe400038c0000 */
[----:B------:R-:W-:Y:S01]  /*81f0*/  MOV R14, UR62 ;  /* 0x0000003e000e7c02 */ /* 0x000fe20008000f00 */
[----:B------:R-:W-:Y:S10]  /*8200*/  ENDCOLLECTIVE ;  /* 0x000000000000791b */ /* 0x000ff40003800000 */
.L_x_196:
[----:B------:R-:W-:Y:S05]  /*8210*/  BSYNC B0 ;  /* 0x0000000000007941 */ /* 0x000fea0003800000 */
.L_x_195:
[----:B------:R-:W-:Y:S05]  /*8220*/  BRA `(.L_x_197) ;  /* 0xfffffff800647947 */ /* 0x000fea000383ffff */
.L_x_184:
[----:B0-----:R0:W1:Y:S02]  /*8230*/  SYNCS.PHASECHK.TRANS64.TRYWAIT P0, [R7+URZ], R4 ;  /* 0x00000004070075a7 */ /* 0x001064000800017f */
[----:B-1----:R-:W-:Y:S05]  /*8240*/  @!P0 NANOSLEEP.SYNCS 0x989680 ;  /* 0x009896800000895d */ /* 0x002fea0003900000 */
[----:B------:R-:W1:Y:S02]  /*8250*/  @!P0 SYNCS.PHASECHK.TRANS64 P0, [R7+URZ], R4 ;  /* 0x00000004070085a7 */ /* 0x000e64000800007f */
[----:B-1----:R-:W-:Y:S05]  /*8260*/  @!P0 BRA `(.L_x_184) ;  /* 0xfffffffc00f08947 */ /* 0x002fea000383ffff */
[----:B------:R-:W-:Y:S05]  /*8270*/  BRA `(.L_x_198) ;  /* 0xfffffff800a47947 */ /* 0x000fea000383ffff */
.L_x_185:
[----:B0-----:R0:W1:Y:S02]  /*8280*/  SYNCS.PHASECHK.TRANS64.TRYWAIT P0, [R8+URZ], R5 ;  /* 0x00000005080075a7 */ /* 0x001064000800017f */
[----:B-1----:R-:W-:Y:S05]  /*8290*/  @!P0 NANOSLEEP.SYNCS 0x989680 ;  /* 0x009896800000895d */ /* 0x002fea0003900000 */
[----:B------:R-:W1:Y:S02]  /*82a0*/  @!P0 SYNCS.PHASECHK.TRANS64 P0, [R8+URZ], R5 ;  /* 0x00000005080085a7 */ /* 0x000e64000800007f */
[----:B-1----:R-:W-:Y:S05]  /*82b0*/  @!P0 BRA `(.L_x_185) ;  /* 0xfffffffc00f08947 */ /* 0x002fea000383ffff */
[----:B------:R-:W-:Y:S05]  /*82c0*/  BRA `(.L_x_199) ;  /* 0xfffffff800b47947 */ /* 0x000fea000383ffff */
.L_x_186:
[----:B0-----:R0:W1:Y:S02]  /*82d0*/  SYNCS.PHASECHK.TRANS64.TRYWAIT P0, [R9+URZ], R4 ;  /* 0x00000004090075a7 */ /* 0x001064000800017f */
[----:B-1----:R-:W-:Y:S05]  /*82e0*/  @!P0 NANOSLEEP.SYNCS 0x989680 ;  /* 0x009896800000895d */ /* 0x002fea0003900000 */
[----:B------:R-:W1:Y:S02]  /*82f0*/  @!P0 SYNCS.PHASECHK.TRANS64 P0, [R9+URZ], R4 ;  /* 0x00000004090085a7 */ /* 0x000e64000800007f */
[----:B-1----:R-:W-:Y:S05]  /*8300*/  @!P0 BRA `(.L_x_186) ;  /* 0xfffffffc00f08947 */ /* 0x002fea000383ffff */
[----:B------:R-:W-:Y:S05]  /*8310*/  BRA `(.L_x_200) ;  /* 0xfffffff800c47947 */ /* 0x000fea000383ffff */
.L_x_187:
[----:B0-----:R0:W1:Y:S02]  /*8320*/  SYNCS.PHASECHK.TRANS64.TRYWAIT P0, [R8+URZ], R5 ;  /* 0x00000005080075a7 */ /* 0x001064000800017f */
[----:B-1----:R-:W-:Y:S05]  /*8330*/  @!P0 NANOSLEEP.SYNCS 0x989680 ;  /* 0x009896800000895d */ /* 0x002fea0003900000 */
[----:B------:R-:W1:Y:S02]  /*8340*/  @!P0 SYNCS.PHASECHK.TRANS64 P0, [R8+URZ], R5 ;  /* 0x00000005080085a7 */ /* 0x000e64000800007f */
[----:B-1----:R-:W-:Y:S05]  /*8350*/  @!P0 BRA `(.L_x_187) ;  /* 0xfffffffc00f08947 */ /* 0x002fea000383ffff */
[----:B------:R-:W-:Y:S05]  /*8360*/  BRA `(.L_x_201) ;  /* 0xfffffff800d47947 */ /* 0x000fea000383ffff */
.L_x_188:
[----:B0-----:R0:W1:Y:S02]  /*8370*/  SYNCS.PHASECHK.TRANS64.TRYWAIT P0, [R9+URZ], R4 ;  /* 0x00000004090075a7 */ /* 0x001064000800017f */
[----:B-1----:R-:W-:Y:S05]  /*8380*/  @!P0 NANOSLEEP.SYNCS 0x989680 ;  /* 0x009896800000895d */ /* 0x002fea0003900000 */
[----:B------:R-:W1:Y:S02]  /*8390*/  @!P0 SYNCS.PHASECHK.TRANS64 P0, [R9+URZ], R4 ;  /* 0x00000004090085a7 */ /* 0x000e64000800007f */
[----:B-1----:R-:W-:Y:S05]  /*83a0*/  @!P0 BRA `(.L_x_188) ;  /* 0xfffffffc00f08947 */ /* 0x002fea000383ffff */
[----:B------:R-:W-:Y:S05]  /*83b0*/  BRA `(.L_x_202) ;  /* 0xfffffff800e47947 */ /* 0x000fea000383ffff */
.L_x_189:
[----:B0-----:R0:W1:Y:S02]  /*83c0*/  SYNCS.PHASECHK.TRANS64.TRYWAIT P0, [R6+URZ], R5 ;  /* 0x00000005060075a7 */ /* 0x001064000800017f */
[----:B-1----:R-:W-:Y:S05]  /*83d0*/  @!P0 NANOSLEEP.SYNCS 0x989680 ;  /* 0x009896800000895d */ /* 0x002fea0003900000 */
[----:B------:R-:W1:Y:S02]  /*83e0*/  @!P0 SYNCS.PHASECHK.TRANS64 P0, [R6+URZ], R5 ;  /* 0x00000005060085a7 */ /* 0x000e64000800007f */
[----:B-1----:R-:W-:Y:S05]  /*83f0*/  @!P0 BRA `(.L_x_189) ;  /* 0xfffffffc00f08947 */ /* 0x002fea000383ffff */
[----:B------:R-:W-:Y:S05]  /*8400*/  BRA `(.L_x_203) ;  /* 0xfffffff800ec7947 */ /* 0x000fea000383ffff */
.L_x_204:
[----:B------:R-:W-:-:S00]  /*8410*/  BRA `(.L_x_204) ;  /* 0xfffffffc00fc7947 */ /* 0x000fc0000383ffff */
[----:B------:R-:W-:-:S00]  /*8420*/  NOP ;  /* 0x0000000000007918 */ /* 0x000fc00000000000 */
        /* <DEDUP_REMOVED lines=13> */
.L_x_205:


//--------------------- .nv.global.init           --------------------------
	.section	.nv.global.init,"aw",@progbits
.nv.global.init:
	.type		$str$22,@object
	.size		$str$22,($str$23 - $str$22)
$str$22:
        /*0000*/ 	.byte	0x6b, 0x5f, 0x74, 0x69, 0x6c, 0x65, 0x5f, 0x63, 0x6f, 0x75, 0x6e, 0x74, 0x20, 0x3e, 0x3d, 0x20
        /*0010*/ 	.byte	0x31, 0x00
	.type		$str$23,@object
	.size		$str$23,(__unnamed_1 - $str$23)
$str$23:
        /*0012*/ 	.byte	0x2f, 0x74, 0x6d, 0x70, 0x2f, 0x63, 0x75, 0x74, 0x6c, 0x61, 0x73, 0x73, 0x5f, 0x73, 0x77, 0x65
        /*0022*/ 	.byte	0x65, 0x70, 0x5f, 0x73, 0x72, 0x63, 0x2f, 0x69, 0x6e, 0x63, 0x6c, 0x75, 0x64, 0x65, 0x2f, 0x63
        /*0032*/ 	.byte	0x75, 0x74, 0x6c, 0x61, 0x73, 0x73, 0x2f, 0x67, 0x65, 0x6d, 0x6d, 0x2f, 0x63, 0x6f, 0x6c, 0x6c
        /*0042*/ 	.byte	0x65, 0x63, 0x74, 0x69, 0x76, 0x65, 0x2f, 0x73, 0x6d, 0x39, 0x30, 0x5f, 0x6d, 0x6d, 0x61, 0x5f
        /*0052*/ 	.byte	0x74, 0x6d, 0x61, 0x5f, 0x67, 0x6d, 0x6d, 0x61, 0x5f, 0x73, 0x73, 0x5f, 0x77, 0x61, 0x72, 0x70
        /*0062*/ 	.byte	0x73, 0x70, 0x65, 0x63, 0x69, 0x61, 0x6c, 0x69, 0x7a, 0x65, 0x64, 0x2e, 0x68, 0x70, 0x70, 0x00
	.type		__unnamed_1,@object
	.size		__unnamed_1,(.L_0 - __unnamed_1)
__unnamed_1:
        /*0072*/ 	.byte	0x76, 0x6f, 0x69, 0x64, 0x20, 0x63, 0x75, 0x74, 0x6c, 0x61, 0x73, 0x73, 0x3a, 0x3a, 0x67, 0x65
        /* <DEDUP_REMOVED lines=180> */
        /*0bc2*/ 	.byte	0x6e, 0x74, 0x69, 0x74, 0x79, 0x5d, 0x00
.L_0:


//--------------------- .nv.shared._ZN7cutlass13device_kernelINS_4gemm6kernel13GemmUniversalIN4cute5tupleIJiiiiEEENS1_10collective13CollectiveMmaINS1_34MainloopSm90TmaGmmaWarpSpecializedILi7ENS5_IJNS4_1CILi1EEENSA_ILi4EEESB_EEENS1_35KernelTmaWarpSpecializedCooperativeEEENS5_IJNSA_ILi128EEESG_NSA_ILi64EEEEEENS_6half_tENS5_IJSB_llEEESJ_SK_NS4_8TiledMMAINS4_8MMA_AtomIJNS4_4SM904GMMA26MMA_64x128x16_F32F16F16_SSILNSO_5MajorE1ELSQ_1ELNSO_7ScaleInE1ELSR_1EEEEEENS4_6LayoutINS5_IJNSA_ILi2EEESB_SB_EEENS5_IJSB_NSA_ILi0EEESX_EEEEENS5_IJNS4_10UnderscoreES10_S10_EEEEENS4_23SM90_TMA_LOAD_MULTICASTENS4_14ComposedLayoutINS4_7SwizzleILi3ELi4ELi3EEENS4_18smem_ptr_flag_bitsILi16EEENSU_INS5_IJSH_NSA_ILi8EEEEEENS5_IJSB_SH_EEEEEEEvNS4_8identityENS4_13SM90_TMA_LOADES1D_vS1E_EENS_8epilogue10collective6detail29Sm90TmaWarpSpecializedAdapterINS1I_15DefaultEpilogueISJ_NS5_IJlSB_lEEES1M_NS1H_6thread17LinearCombinationISJ_Li1EffLNS1N_9ScaleType4KindE0ELNS_15FloatRoundStyleE2ESJ_EENS1_15EpilogueDefaultEEEEEvvEEEEvNT_6ParamsE --------------------------
	.section	.nv.shared._ZN7cutlass13device_kernelINS_4gemm6kernel13GemmUniversalIN4cute5tupleIJiiiiEEENS1_10collective13CollectiveMmaINS1_34MainloopSm90TmaGmmaWarpSpecializedILi7ENS5_IJNS4_1CILi1EEENSA_ILi4EEESB_EEENS1_35KernelTmaWarpSpecializedCooperativeEEENS5_IJNSA_ILi128EEESG_NSA_ILi64EEEEEENS_6half_tENS5_IJSB_llEEESJ_SK_NS4_8TiledMMAINS4_8MMA_AtomIJNS4_4SM904GMMA26MMA_64x128x16_F32F16F16_SSILNSO_5MajorE1ELSQ_1ELNSO_7ScaleInE1ELSR_1EEEEEENS4_6LayoutINS5_IJNSA_ILi2EEESB_SB_EEENS5_IJSB_NSA_ILi0EEESX_EEEEENS5_IJNS4_10UnderscoreES10_S10_EEEEENS4_23SM90_TMA_LOAD_MULTICASTENS4_14ComposedLayoutINS4_7SwizzleILi3ELi4ELi3EEENS4_18smem_ptr_flag_bitsILi16EEENSU_INS5_IJSH_NSA_ILi8EEEEEENS5_IJSB_SH_EEEEEEEvNS4_8identityENS4_13SM90_TMA_LOADES1D_vS1E_EENS_8epilogue10collective6detail29Sm90TmaWarpSpecializedAdapterINS1I_15DefaultEpilogueISJ_NS5_IJlSB_lEEES1M_NS1H_6thread17LinearCombinationISJ_Li1EffLNS1N_9ScaleType4KindE0ELNS_15FloatRoundStyleE2ESJ_EENS1_15EpilogueDefaultEEEEEvvEEEEvNT_6ParamsE,"aw",@nobits
	.sectionflags	@""
	.align	16
	.zero		1024


//--------------------- .nv.shared.reserved.0     --------------------------
	.section	.nv.shared.reserved.0,"aw",@nobits
	.weak		__nv_reservedSMEM_offset_0_alias
	.size		__nv_reservedSMEM_offset_0_alias, 0, 0
	.other		__nv_reservedSMEM_offset_0_alias,@"STO_CUDA_RESERVED_SHARED STV_DEFAULT"
__nv_reservedSMEM_offset_0_alias:
	.zero		0


//--------------------- .nv.global                --------------------------
	.section	.nv.global,"aw",@nobits
.nv.global:
	.type		_ZN40_INTERNAL_8d807201_4_k_cu_0b712816_258384cute1_E,@object
	.size		_ZN40_INTERNAL_8d807201_4_k_cu_0b712816_258384cute1_E,(_ZN40_INTERNAL_8d807201_4_k_cu_0b712816_258384cuda3std3__45__cpo6cbeginE - _ZN40_INTERNAL_8d807201_4_k_cu_0b712816_258384cute1_E)
_ZN40_INTERNAL_8d807201_4_k_cu_0b712816_258384cute1_E:
	.zero		1
	.type		_ZN40_INTERNAL_8d807201_4_k_cu_0b712816_258384cuda3std3__45__cpo6cbeginE,@object
	.size		_ZN40_INTERNAL_8d807201_4_k_cu_0b712816_258384cuda3std3__45__cpo6cbeginE,(_ZN40_INTERNAL_8d807201_4_k_cu_0b712816_258384cuda3std3__48in_placeE - _ZN40_INTERNAL_8d807201_4_k_cu_0b712816_258384cuda3std3__45__cpo6cbeginE)
_ZN40_INTERNAL_8d807201_4_k_cu_0b712816_258384cuda3std3__45__cpo6cbeginE:
	.zero		1
	.type		_ZN40_INTERNAL_8d807201_4_k_cu_0b712816_258384cuda3std3__48in_placeE,@object
	.size		_ZN40_INTERNAL_8d807201_4_k_cu_0b712816_258384cuda3std3__48in_placeE,(_ZN40_INTERNAL_8d807201_4_k_cu_0b712816_258384cuda3std6ranges3__45__cpo9iter_moveE - _ZN40_INTERNAL_8d807201_4_k_cu_0b712816_258384cuda3std3__48in_placeE)
_ZN40_INTERNAL_8d807201_4_k_cu_0b712816_258384cuda3std3__48in_placeE:
	.zero		1
	.type		_ZN40_INTERNAL_8d807201_4_k_cu_0b712816_258384cuda3std6ranges3__45__cpo9iter_moveE,@object
	.size		_ZN40_INTERNAL_8d807201_4_k_cu_0b712816_258384cuda3std6ranges3__45__cpo9iter_moveE,(_ZN40_INTERNAL_8d807201_4_k_cu_0b712816_258384cuda3std3__45__cpo5beginE - _ZN40_INTERNAL_8d807201_4_k_cu_0b712816_258384cuda3std6ranges3__45__cpo9iter_moveE)
_ZN40_INTERNAL_8d807201_4_k_cu_0b712816_258384cuda3std6ranges3__45__cpo9iter_moveE:
	.zero		1
	.type		_ZN40_INTERNAL_8d807201_4_k_cu_0b712816_258384cuda3std3__45__cpo5beginE,@object
	.size		_ZN40_INTERNAL_8d807201_4_k_cu_0b712816_258384cuda3std3__45__cpo5beginE,(_ZN40_INTERNAL_8d807201_4_k_cu_0b712816_258384cuda3std3__442_GLOBAL__N__8d807201_4_k_cu_0b712816_258386ignoreE - _ZN40_INTERNAL_8d807201_4_k_cu_0b712816_258384cuda3std3__45__cpo5beginE)
_ZN40_INTERNAL_8d807201_4_k_cu_0b712816_258384cuda3std3__45__cpo5beginE:
	.zero		1
	.type		_ZN40_INTERNAL_8d807201_4_k_cu_0b712816_258384cuda3std3__442_GLOBAL__N__8d807201_4_k_cu_0b712816_258386ignoreE,@object
	.size		_ZN40_INTERNAL_8d807201_4_k_cu_0b712816_258384cuda3std3__442_GLOBAL__N__8d807201_4_k_cu_0b712816_258386ignoreE,(_ZN40_INTERNAL_8d807201_4_k_cu_0b712816_258384cute7productE - _ZN40_INTERNAL_8d807201_4_k_cu_0b712816_258384cuda3std3__442_GLOBAL__N__8d807201_4_k_cu_0b712816_258386ignoreE)
_ZN40_INTERNAL_8d807201_4_k_cu_0b712816_258384cuda3std3__442_GLOBAL__N__8d807201_4_k_cu_0b712816_258386ignoreE:
	.zero		1
	.type		_ZN40_INTERNAL_8d807201_4_k_cu_0b712816_258384cute7productE,@object
	.size		_ZN40_INTERNAL_8d807201_4_k_cu_0b712816_258384cute7productE,(_ZN40_INTERNAL_8d807201_4_k_cu_0b712816_258384cuda3std3__45__cpo3endE - _ZN40_INTERNAL_8d807201_4_k_cu_0b712816_258384cute7productE)
_ZN40_INTERNAL_8d807201_4_k_cu_0b712816_258384cute7productE:
	.zero		1
	.type		_ZN40_INTERNAL_8d807201_4_k_cu_0b712816_258384cuda3std3__45__cpo3endE,@object
	.size		_ZN40_INTERNAL_8d807201_4_k_cu_0b712816_258384cuda3std3__45__cpo3endE,(_ZN40_INTERNAL_8d807201_4_k_cu_0b712816_258384cuda3std3__419piecewise_constructE - _ZN40_INTERNAL_8d807201_4_k_cu_0b712816_258384cuda3std3__45__cpo3endE)
_ZN40_INTERNAL_8d807201_4_k_cu_0b712816_258384cuda3std3__45__cpo3endE:
	.zero		1
	.type		_ZN40_INTERNAL_8d807201_4_k_cu_0b712816_258384cuda3std3__419piecewise_constructE,@object
	.size		_ZN40_INTERNAL_8d807201_4_k_cu_0b712816_258384cuda3std3__419piecewise_constructE,(_ZN40_INTERNAL_8d807201_4_k_cu_0b712816_258384cuda3std3__45__cpo4cendE - _ZN40_INTERNAL_8d807201_4_k_cu_0b712816_258384cuda3std3__419piecewise_constructE)
_ZN40_INTERNAL_8d807201_4_k_cu_0b712816_258384cuda3std3__419piecewise_constructE:
	.zero		1
	.type		_ZN40_INTERNAL_8d807201_4_k_cu_0b712816_258384cuda3std3__45__cpo4cendE,@object
	.size		_ZN40_INTERNAL_8d807201_4_k_cu_0b712816_258384cuda3std3__45__cpo4cendE,(_ZN40_INTERNAL_8d807201_4_k_cu_0b712816_258384cuda3std6ranges3__45__cpo4swapE - _ZN40_INTERNAL_8d807201_4_k_cu_0b712816_258384cuda3std3__45__cpo4cendE)
_ZN40_INTERNAL_8d807201_4_k_cu_0b712816_258384cuda3std3__45__cpo4cendE:
	.zero		1
	.type		_ZN40_INTERNAL_8d807201_4_k_cu_0b712816_258384cuda3std6ranges3__45__cpo4swapE,@object
	.size		_ZN40_INTERNAL_8d807201_4_k_cu_0b712816_258384cuda3std6ranges3__45__cpo4swapE,(.L_8 - _ZN40_INTERNAL_8d807201_4_k_cu_0b712816_258384cuda3std6ranges3__45__cpo4swapE)
_ZN40_INTERNAL_8d807201_4_k_cu_0b712816_258384cuda3std6ranges3__45__cpo4swapE:
	.zero		1
.L_8:


//--------------------- .nv.constant0._ZN7cutlass13device_kernelINS_4gemm6kernel13GemmUniversalIN4cute5tupleIJiiiiEEENS1_10collective13CollectiveMmaINS1_34MainloopSm90TmaGmmaWarpSpecializedILi7ENS5_IJNS4_1CILi1EEENSA_ILi4EEESB_EEENS1_35KernelTmaWarpSpecializedCooperativeEEENS5_IJNSA_ILi128EEESG_NSA_ILi64EEEEEENS_6half_tENS5_IJSB_llEEESJ_SK_NS4_8TiledMMAINS4_8MMA_AtomIJNS4_4SM904GMMA26MMA_64x128x16_F32F16F16_SSILNSO_5MajorE1ELSQ_1ELNSO_7ScaleInE1ELSR_1EEEEEENS4_6LayoutINS5_IJNSA_ILi2EEESB_SB_EEENS5_IJSB_NSA_ILi0EEESX_EEEEENS5_IJNS4_10UnderscoreES10_S10_EEEEENS4_23SM90_TMA_LOAD_MULTICASTENS4_14ComposedLayoutINS4_7SwizzleILi3ELi4ELi3EEENS4_18smem_ptr_flag_bitsILi16EEENSU_INS5_IJSH_NSA_ILi8EEEEEENS5_IJSB_SH_EEEEEEEvNS4_8identityENS4_13SM90_TMA_LOADES1D_vS1E_EENS_8epilogue10collective6detail29Sm90TmaWarpSpecializedAdapterINS1I_15DefaultEpilogueISJ_NS5_IJlSB_lEEES1M_NS1H_6thread17LinearCombinationISJ_Li1EffLNS1N_9ScaleType4KindE0ELNS_15FloatRoundStyleE2ESJ_EENS1_15EpilogueDefaultEEEEEvvEEEEvNT_6ParamsE --------------------------
	.section	.nv.constant0._ZN7cutlass13device_kernelINS_4gemm6kernel13GemmUniversalIN4cute5tupleIJiiiiEEENS1_10collective13CollectiveMmaINS1_34MainloopSm90TmaGmmaWarpSpecializedILi7ENS5_IJNS4_1CILi1EEENSA_ILi4EEESB_EEENS1_35KernelTmaWarpSpecializedCooperativeEEENS5_IJNSA_ILi128EEESG_NSA_ILi64EEEEEENS_6half_tENS5_IJSB_llEEESJ_SK_NS4_8TiledMMAINS4_8MMA_AtomIJNS4_4SM904GMMA26MMA_64x128x16_F32F16F16_SSILNSO_5MajorE1ELSQ_1ELNSO_7ScaleInE1ELSR_1EEEEEENS4_6LayoutINS5_IJNSA_ILi2EEESB_SB_EEENS5_IJSB_NSA_ILi0EEESX_EEEEENS5_IJNS4_10UnderscoreES10_S10_EEEEENS4_23SM90_TMA_LOAD_MULTICASTENS4_14ComposedLayoutINS4_7SwizzleILi3ELi4ELi3EEENS4_18smem_ptr_flag_bitsILi16EEENSU_INS5_IJSH_NSA_ILi8EEEEEENS5_IJSB_SH_EEEEEEEvNS4_8identityENS4_13SM90_TMA_LOADES1D_vS1E_EENS_8epilogue10collective6detail29Sm90TmaWarpSpecializedAdapterINS1I_15DefaultEpilogueISJ_NS5_IJlSB_lEEES1M_NS1H_6thread17LinearCombinationISJ_Li1EffLNS1N_9ScaleType4KindE0ELNS_15FloatRoundStyleE2ESJ_EENS1_15EpilogueDefaultEEEEEvvEEEEvNT_6ParamsE,"a",@progbits
	.sectionflags	@""
	.align	4
.nv.constant0._ZN7cutlass13device_kernelINS_4gemm6kernel13GemmUniversalIN4cute5tupleIJiiiiEEENS1_10collective13CollectiveMmaINS1_34MainloopSm90TmaGmmaWarpSpecializedILi7ENS5_IJNS4_1CILi1EEENSA_ILi4EEESB_EEENS1_35KernelTmaWarpSpecializedCooperativeEEENS5_IJNSA_ILi128EEESG_NSA_ILi64EEEEEENS_6half_tENS5_IJSB_llEEESJ_SK_NS4_8TiledMMAINS4_8MMA_AtomIJNS4_4SM904GMMA26MMA_64x128x16_F32F16F16_SSILNSO_5MajorE1ELSQ_1ELNSO_7ScaleInE1ELSR_1EEEEEENS4_6LayoutINS5_IJNSA_ILi2EEESB_SB_EEENS5_IJSB_NSA_ILi0EEESX_EEEEENS5_IJNS4_10UnderscoreES10_S10_EEEEENS4_23SM90_TMA_LOAD_MULTICASTENS4_14ComposedLayoutINS4_7SwizzleILi3ELi4ELi3EEENS4_18smem_ptr_flag_bitsILi16EEENSU_INS5_IJSH_NSA_ILi8EEEEEENS5_IJSB_SH_EEEEEEEvNS4_8identityENS4_13SM90_TMA_LOADES1D_vS1E_EENS_8epilogue10collective6detail29Sm90TmaWarpSpecializedAdapterINS1I_15DefaultEpilogueISJ_NS5_IJlSB_lEEES1M_NS1H_6thread17LinearCombinationISJ_Li1EffLNS1N_9ScaleType4KindE0ELNS_15FloatRoundStyleE2ESJ_EENS1_15EpilogueDefaultEEEEEvvEEEEvNT_6ParamsE:
	.zero		1664


//--------------------- SYMBOLS --------------------------

	.type		.nv.reservedSmem.offset0,@object
	.size		.nv.reservedSmem.offset0,0x4
	.type		__assertfail,@function
